//
// Generated by NVIDIA NVVM Compiler
//
// Compiler Build ID: CL-36424714
// Cuda compilation tools, release 13.0, V13.0.88
// Based on NVVM 20.0.0
//

.version 9.0
.target sm_100
.address_size 64

	// .globl	_Z21fct_ale_b1_horizontaliPKiS0_S0_PKdPdS3_

.visible .entry _Z21fct_ale_b1_horizontaliPKiS0_S0_PKdPdS3_(
	.param .u32 _Z21fct_ale_b1_horizontaliPKiS0_S0_PKdPdS3__param_0,
	.param .u64 .ptr .align 1 _Z21fct_ale_b1_horizontaliPKiS0_S0_PKdPdS3__param_1,
	.param .u64 .ptr .align 1 _Z21fct_ale_b1_horizontaliPKiS0_S0_PKdPdS3__param_2,
	.param .u64 .ptr .align 1 _Z21fct_ale_b1_horizontaliPKiS0_S0_PKdPdS3__param_3,
	.param .u64 .ptr .align 1 _Z21fct_ale_b1_horizontaliPKiS0_S0_PKdPdS3__param_4,
	.param .u64 .ptr .align 1 _Z21fct_ale_b1_horizontaliPKiS0_S0_PKdPdS3__param_5,
	.param .u64 .ptr .align 1 _Z21fct_ale_b1_horizontaliPKiS0_S0_PKdPdS3__param_6
)
{
	.reg .pred 	%p<10>;
	.reg .b32 	%r<80>;
	.reg .b64 	%rd<85>;
	.reg .b64 	%fd<151>;

	ld.param.u32 	%r34, [_Z21fct_ale_b1_horizontaliPKiS0_S0_PKdPdS3__param_0];
	ld.param.u64 	%rd9, [_Z21fct_ale_b1_horizontaliPKiS0_S0_PKdPdS3__param_1];
	ld.param.u64 	%rd10, [_Z21fct_ale_b1_horizontaliPKiS0_S0_PKdPdS3__param_2];
	ld.param.u64 	%rd11, [_Z21fct_ale_b1_horizontaliPKiS0_S0_PKdPdS3__param_3];
	cvta.to.global.u64 	%rd1, %rd9;
	cvta.to.global.u64 	%rd12, %rd11;
	cvta.to.global.u64 	%rd13, %rd10;
	mov.u32 	%r1, %ctaid.x;
	shl.b32 	%r35, %r1, 1;
	mul.wide.u32 	%rd14, %r35, 4;
	add.s64 	%rd15, %rd13, %rd14;
	ld.global.nc.u32 	%r36, [%rd15];
	add.s32 	%r37, %r36, -1;
	mul.lo.s32 	%r2, %r37, %r34;
	ld.global.nc.u32 	%r38, [%rd15+4];
	add.s32 	%r39, %r38, -1;
	mul.lo.s32 	%r3, %r39, %r34;
	add.s64 	%rd2, %rd12, %rd14;
	ld.global.nc.u32 	%r4, [%rd2+4];
	setp.lt.s32 	%p1, %r4, 2;
	@%p1 bra 	$L__BB0_2;
	add.s32 	%r42, %r4, -1;
	ld.global.nc.u32 	%r43, [%rd2];
	mul.wide.s32 	%rd18, %r43, 4;
	add.s64 	%rd19, %rd1, %rd18;
	mul.wide.u32 	%rd20, %r42, 4;
	add.s64 	%rd21, %rd1, %rd20;
	ld.global.nc.u32 	%r44, [%rd21];
	ld.global.nc.u32 	%r45, [%rd19+-4];
	max.s32 	%r71, %r45, %r44;
	bra.uni 	$L__BB0_3;
$L__BB0_2:
	ld.global.nc.u32 	%r40, [%rd2];
	mul.wide.s32 	%rd16, %r40, 4;
	add.s64 	%rd17, %rd1, %rd16;
	ld.global.nc.u32 	%r41, [%rd17+-4];
	max.s32 	%r71, %r41, 0;
$L__BB0_3:
	mov.u32 	%r78, %tid.x;
	setp.ge.s32 	%p2, %r78, %r71;
	@%p2 bra 	$L__BB0_16;
	mul.lo.s32 	%r9, %r34, %r1;
	not.b32 	%r46, %r78;
	add.s32 	%r10, %r71, %r46;
	shr.u32 	%r47, %r10, 5;
	add.s32 	%r11, %r47, 1;
	setp.lt.u32 	%p3, %r10, 224;
	@%p3 bra 	$L__BB0_8;
	add.s32 	%r76, %r78, 128;
	add.s32 	%r75, %r78, %r3;
	add.s32 	%r74, %r78, %r2;
	add.s32 	%r73, %r78, %r9;
	and.b32  	%r48, %r11, 268435448;
	neg.s32 	%r72, %r48;
$L__BB0_6:
	.pragma "nounroll";
	ld.param.u64 	%rd83, [_Z21fct_ale_b1_horizontaliPKiS0_S0_PKdPdS3__param_6];
	ld.param.u64 	%rd81, [_Z21fct_ale_b1_horizontaliPKiS0_S0_PKdPdS3__param_5];
	ld.param.u64 	%rd79, [_Z21fct_ale_b1_horizontaliPKiS0_S0_PKdPdS3__param_4];
	cvta.to.global.u64 	%rd22, %rd79;
	mul.wide.u32 	%rd23, %r73, 8;
	add.s64 	%rd24, %rd22, %rd23;
	ld.global.nc.f64 	%fd1, [%rd24];
	cvta.to.global.u64 	%rd25, %rd81;
	mul.wide.s32 	%rd26, %r74, 8;
	add.s64 	%rd27, %rd25, %rd26;
	max.f64 	%fd2, %fd1, 0d0000000000000000;
	atom.global.add.f64 	%fd3, [%rd27], %fd2;
	cvta.to.global.u64 	%rd28, %rd83;
	add.s64 	%rd29, %rd28, %rd26;
	min.f64 	%fd4, %fd1, 0d0000000000000000;
	atom.global.add.f64 	%fd5, [%rd29], %fd4;
	mul.wide.s32 	%rd30, %r75, 8;
	add.s64 	%rd31, %rd25, %rd30;
	neg.f64 	%fd6, %fd1;
	max.f64 	%fd7, %fd6, 0d0000000000000000;
	atom.global.add.f64 	%fd8, [%rd31], %fd7;
	add.s64 	%rd32, %rd28, %rd30;
	min.f64 	%fd9, %fd6, 0d0000000000000000;
	atom.global.add.f64 	%fd10, [%rd32], %fd9;
	add.s32 	%r49, %r73, 32;
	mul.wide.u32 	%rd33, %r49, 8;
	add.s64 	%rd34, %rd22, %rd33;
	ld.global.nc.f64 	%fd11, [%rd34];
	max.f64 	%fd12, %fd11, 0d0000000000000000;
	atom.global.add.f64 	%fd13, [%rd27+256], %fd12;
	min.f64 	%fd14, %fd11, 0d0000000000000000;
	atom.global.add.f64 	%fd15, [%rd29+256], %fd14;
	neg.f64 	%fd16, %fd11;
	max.f64 	%fd17, %fd16, 0d0000000000000000;
	atom.global.add.f64 	%fd18, [%rd31+256], %fd17;
	min.f64 	%fd19, %fd16, 0d0000000000000000;
	atom.global.add.f64 	%fd20, [%rd32+256], %fd19;
	add.s32 	%r50, %r73, 64;
	mul.wide.u32 	%rd35, %r50, 8;
	add.s64 	%rd36, %rd22, %rd35;
	ld.global.nc.f64 	%fd21, [%rd36];
	max.f64 	%fd22, %fd21, 0d0000000000000000;
	atom.global.add.f64 	%fd23, [%rd27+512], %fd22;
	min.f64 	%fd24, %fd21, 0d0000000000000000;
	atom.global.add.f64 	%fd25, [%rd29+512], %fd24;
	neg.f64 	%fd26, %fd21;
	max.f64 	%fd27, %fd26, 0d0000000000000000;
	atom.global.add.f64 	%fd28, [%rd31+512], %fd27;
	min.f64 	%fd29, %fd26, 0d0000000000000000;
	atom.global.add.f64 	%fd30, [%rd32+512], %fd29;
	add.s32 	%r51, %r73, 96;
	mul.wide.u32 	%rd37, %r51, 8;
	add.s64 	%rd38, %rd22, %rd37;
	ld.global.nc.f64 	%fd31, [%rd38];
	max.f64 	%fd32, %fd31, 0d0000000000000000;
	atom.global.add.f64 	%fd33, [%rd27+768], %fd32;
	min.f64 	%fd34, %fd31, 0d0000000000000000;
	atom.global.add.f64 	%fd35, [%rd29+768], %fd34;
	neg.f64 	%fd36, %fd31;
	max.f64 	%fd37, %fd36, 0d0000000000000000;
	atom.global.add.f64 	%fd38, [%rd31+768], %fd37;
	min.f64 	%fd39, %fd36, 0d0000000000000000;
	atom.global.add.f64 	%fd40, [%rd32+768], %fd39;
	add.s32 	%r52, %r73, 128;
	mul.wide.u32 	%rd39, %r52, 8;
	add.s64 	%rd40, %rd22, %rd39;
	ld.global.nc.f64 	%fd41, [%rd40];
	max.f64 	%fd42, %fd41, 0d0000000000000000;
	atom.global.add.f64 	%fd43, [%rd27+1024], %fd42;
	min.f64 	%fd44, %fd41, 0d0000000000000000;
	atom.global.add.f64 	%fd45, [%rd29+1024], %fd44;
	neg.f64 	%fd46, %fd41;
	max.f64 	%fd47, %fd46, 0d0000000000000000;
	atom.global.add.f64 	%fd48, [%rd31+1024], %fd47;
	min.f64 	%fd49, %fd46, 0d0000000000000000;
	atom.global.add.f64 	%fd50, [%rd32+1024], %fd49;
	add.s32 	%r53, %r73, 160;
	mul.wide.u32 	%rd41, %r53, 8;
	add.s64 	%rd42, %rd22, %rd41;
	ld.global.nc.f64 	%fd51, [%rd42];
	max.f64 	%fd52, %fd51, 0d0000000000000000;
	atom.global.add.f64 	%fd53, [%rd27+1280], %fd52;
	min.f64 	%fd54, %fd51, 0d0000000000000000;
	atom.global.add.f64 	%fd55, [%rd29+1280], %fd54;
	neg.f64 	%fd56, %fd51;
	max.f64 	%fd57, %fd56, 0d0000000000000000;
	atom.global.add.f64 	%fd58, [%rd31+1280], %fd57;
	min.f64 	%fd59, %fd56, 0d0000000000000000;
	atom.global.add.f64 	%fd60, [%rd32+1280], %fd59;
	add.s32 	%r54, %r73, 192;
	mul.wide.u32 	%rd43, %r54, 8;
	add.s64 	%rd44, %rd22, %rd43;
	ld.global.nc.f64 	%fd61, [%rd44];
	max.f64 	%fd62, %fd61, 0d0000000000000000;
	atom.global.add.f64 	%fd63, [%rd27+1536], %fd62;
	min.f64 	%fd64, %fd61, 0d0000000000000000;
	atom.global.add.f64 	%fd65, [%rd29+1536], %fd64;
	neg.f64 	%fd66, %fd61;
	max.f64 	%fd67, %fd66, 0d0000000000000000;
	atom.global.add.f64 	%fd68, [%rd31+1536], %fd67;
	min.f64 	%fd69, %fd66, 0d0000000000000000;
	atom.global.add.f64 	%fd70, [%rd32+1536], %fd69;
	add.s32 	%r55, %r73, 224;
	mul.wide.u32 	%rd45, %r55, 8;
	add.s64 	%rd46, %rd22, %rd45;
	ld.global.nc.f64 	%fd71, [%rd46];
	max.f64 	%fd72, %fd71, 0d0000000000000000;
	atom.global.add.f64 	%fd73, [%rd27+1792], %fd72;
	min.f64 	%fd74, %fd71, 0d0000000000000000;
	atom.global.add.f64 	%fd75, [%rd29+1792], %fd74;
	neg.f64 	%fd76, %fd71;
	max.f64 	%fd77, %fd76, 0d0000000000000000;
	atom.global.add.f64 	%fd78, [%rd31+1792], %fd77;
	min.f64 	%fd79, %fd76, 0d0000000000000000;
	atom.global.add.f64 	%fd80, [%rd32+1792], %fd79;
	add.s32 	%r76, %r76, 256;
	add.s32 	%r75, %r75, 256;
	add.s32 	%r74, %r74, 256;
	add.s32 	%r73, %r73, 256;
	add.s32 	%r72, %r72, 8;
	setp.ne.s32 	%p4, %r72, 0;
	@%p4 bra 	$L__BB0_6;
	add.s32 	%r78, %r76, -128;
$L__BB0_8:
	and.b32  	%r29, %r11, 7;
	setp.eq.s32 	%p5, %r29, 0;
	@%p5 bra 	$L__BB0_16;
	ld.param.u64 	%rd84, [_Z21fct_ale_b1_horizontaliPKiS0_S0_PKdPdS3__param_6];
	ld.param.u64 	%rd82, [_Z21fct_ale_b1_horizontaliPKiS0_S0_PKdPdS3__param_5];
	ld.param.u64 	%rd80, [_Z21fct_ale_b1_horizontaliPKiS0_S0_PKdPdS3__param_4];
	cvta.to.global.u64 	%rd3, %rd80;
	cvta.to.global.u64 	%rd4, %rd84;
	cvta.to.global.u64 	%rd5, %rd82;
	setp.lt.u32 	%p6, %r29, 4;
	@%p6 bra 	$L__BB0_11;
	add.s32 	%r56, %r78, %r9;
	mul.wide.u32 	%rd47, %r56, 8;
	add.s64 	%rd48, %rd3, %rd47;
	ld.global.nc.f64 	%fd81, [%rd48];
	add.s32 	%r57, %r78, %r2;
	mul.wide.s32 	%rd49, %r57, 8;
	add.s64 	%rd50, %rd5, %rd49;
	max.f64 	%fd82, %fd81, 0d0000000000000000;
	atom.global.add.f64 	%fd83, [%rd50], %fd82;
	add.s64 	%rd51, %rd4, %rd49;
	min.f64 	%fd84, %fd81, 0d0000000000000000;
	atom.global.add.f64 	%fd85, [%rd51], %fd84;
	add.s32 	%r58, %r78, %r3;
	mul.wide.s32 	%rd52, %r58, 8;
	add.s64 	%rd53, %rd5, %rd52;
	neg.f64 	%fd86, %fd81;
	max.f64 	%fd87, %fd86, 0d0000000000000000;
	atom.global.add.f64 	%fd88, [%rd53], %fd87;
	add.s64 	%rd54, %rd4, %rd52;
	min.f64 	%fd89, %fd86, 0d0000000000000000;
	atom.global.add.f64 	%fd90, [%rd54], %fd89;
	add.s32 	%r59, %r56, 32;
	mul.wide.u32 	%rd55, %r59, 8;
	add.s64 	%rd56, %rd3, %rd55;
	ld.global.nc.f64 	%fd91, [%rd56];
	max.f64 	%fd92, %fd91, 0d0000000000000000;
	atom.global.add.f64 	%fd93, [%rd50+256], %fd92;
	min.f64 	%fd94, %fd91, 0d0000000000000000;
	atom.global.add.f64 	%fd95, [%rd51+256], %fd94;
	neg.f64 	%fd96, %fd91;
	max.f64 	%fd97, %fd96, 0d0000000000000000;
	atom.global.add.f64 	%fd98, [%rd53+256], %fd97;
	min.f64 	%fd99, %fd96, 0d0000000000000000;
	atom.global.add.f64 	%fd100, [%rd54+256], %fd99;
	add.s32 	%r60, %r56, 64;
	mul.wide.u32 	%rd57, %r60, 8;
	add.s64 	%rd58, %rd3, %rd57;
	ld.global.nc.f64 	%fd101, [%rd58];
	max.f64 	%fd102, %fd101, 0d0000000000000000;
	atom.global.add.f64 	%fd103, [%rd50+512], %fd102;
	min.f64 	%fd104, %fd101, 0d0000000000000000;
	atom.global.add.f64 	%fd105, [%rd51+512], %fd104;
	neg.f64 	%fd106, %fd101;
	max.f64 	%fd107, %fd106, 0d0000000000000000;
	atom.global.add.f64 	%fd108, [%rd53+512], %fd107;
	min.f64 	%fd109, %fd106, 0d0000000000000000;
	atom.global.add.f64 	%fd110, [%rd54+512], %fd109;
	add.s32 	%r61, %r56, 96;
	mul.wide.u32 	%rd59, %r61, 8;
	add.s64 	%rd60, %rd3, %rd59;
	ld.global.nc.f64 	%fd111, [%rd60];
	max.f64 	%fd112, %fd111, 0d0000000000000000;
	atom.global.add.f64 	%fd113, [%rd50+768], %fd112;
	min.f64 	%fd114, %fd111, 0d0000000000000000;
	atom.global.add.f64 	%fd115, [%rd51+768], %fd114;
	neg.f64 	%fd116, %fd111;
	max.f64 	%fd117, %fd116, 0d0000000000000000;
	atom.global.add.f64 	%fd118, [%rd53+768], %fd117;
	min.f64 	%fd119, %fd116, 0d0000000000000000;
	atom.global.add.f64 	%fd120, [%rd54+768], %fd119;
	add.s32 	%r78, %r78, 128;
$L__BB0_11:
	and.b32  	%r62, %r11, 3;
	setp.eq.s32 	%p7, %r62, 0;
	@%p7 bra 	$L__BB0_16;
	setp.eq.s32 	%p8, %r62, 1;
	@%p8 bra 	$L__BB0_14;
	add.s32 	%r63, %r78, %r9;
	mul.wide.u32 	%rd61, %r63, 8;
	add.s64 	%rd62, %rd3, %rd61;
	ld.global.nc.f64 	%fd121, [%rd62];
	add.s32 	%r64, %r78, %r2;
	mul.wide.s32 	%rd63, %r64, 8;
	add.s64 	%rd64, %rd5, %rd63;
	max.f64 	%fd122, %fd121, 0d0000000000000000;
	atom.global.add.f64 	%fd123, [%rd64], %fd122;
	add.s64 	%rd65, %rd4, %rd63;
	min.f64 	%fd124, %fd121, 0d0000000000000000;
	atom.global.add.f64 	%fd125, [%rd65], %fd124;
	add.s32 	%r65, %r78, %r3;
	mul.wide.s32 	%rd66, %r65, 8;
	add.s64 	%rd67, %rd5, %rd66;
	neg.f64 	%fd126, %fd121;
	max.f64 	%fd127, %fd126, 0d0000000000000000;
	atom.global.add.f64 	%fd128, [%rd67], %fd127;
	add.s64 	%rd68, %rd4, %rd66;
	min.f64 	%fd129, %fd126, 0d0000000000000000;
	atom.global.add.f64 	%fd130, [%rd68], %fd129;
	add.s32 	%r66, %r63, 32;
	mul.wide.u32 	%rd69, %r66, 8;
	add.s64 	%rd70, %rd3, %rd69;
	ld.global.nc.f64 	%fd131, [%rd70];
	max.f64 	%fd132, %fd131, 0d0000000000000000;
	atom.global.add.f64 	%fd133, [%rd64+256], %fd132;
	min.f64 	%fd134, %fd131, 0d0000000000000000;
	atom.global.add.f64 	%fd135, [%rd65+256], %fd134;
	neg.f64 	%fd136, %fd131;
	max.f64 	%fd137, %fd136, 0d0000000000000000;
	atom.global.add.f64 	%fd138, [%rd67+256], %fd137;
	min.f64 	%fd139, %fd136, 0d0000000000000000;
	atom.global.add.f64 	%fd140, [%rd68+256], %fd139;
	add.s32 	%r78, %r78, 64;
$L__BB0_14:
	and.b32  	%r67, %r10, 32;
	setp.ne.s32 	%p9, %r67, 0;
	@%p9 bra 	$L__BB0_16;
	add.s32 	%r68, %r78, %r9;
	mul.wide.u32 	%rd71, %r68, 8;
	add.s64 	%rd72, %rd3, %rd71;
	ld.global.nc.f64 	%fd141, [%rd72];
	add.s32 	%r69, %r78, %r2;
	mul.wide.s32 	%rd73, %r69, 8;
	add.s64 	%rd74, %rd5, %rd73;
	max.f64 	%fd142, %fd141, 0d0000000000000000;
	atom.global.add.f64 	%fd143, [%rd74], %fd142;
	add.s64 	%rd75, %rd4, %rd73;
	min.f64 	%fd144, %fd141, 0d0000000000000000;
	atom.global.add.f64 	%fd145, [%rd75], %fd144;
	add.s32 	%r70, %r78, %r3;
	mul.wide.s32 	%rd76, %r70, 8;
	add.s64 	%rd77, %rd5, %rd76;
	neg.f64 	%fd146, %fd141;
	max.f64 	%fd147, %fd146, 0d0000000000000000;
	atom.global.add.f64 	%fd148, [%rd77], %fd147;
	add.s64 	%rd78, %rd4, %rd76;
	min.f64 	%fd149, %fd146, 0d0000000000000000;
	atom.global.add.f64 	%fd150, [%rd78], %fd149;
$L__BB0_16:
	ret;

}


// ===== COMPILED SASS (sm_100) =====

	.target	sm_100

	.elftype	@"ET_EXEC"


//--------------------- .note.nv.tkinfo           --------------------------
	.section	.note.nv.tkinfo,"",@"SHT_NOTE"
	.sectionflags	@"SHF_NOTE_NV_TKINFO"
	.tkinfo
        /*0018*/ 	.word	0x00000002
        /*0030*/ 	.string	""
        /*0030*/ 	.string	"ptxas"
        /*0030*/ 	.string	"Cuda compilation tools, release 13.0, V13.0.88"
        /*0030*/ 	.string	"Build cuda_13.0.r13.0/compiler.36424714_0"
        /*0030*/ 	.string	"-arch sm_100 -m 64 "



//--------------------- .note.nv.cuinfo           --------------------------
	.section	.note.nv.cuinfo,"",@"SHT_NOTE"
	.sectionflags	@"SHF_NOTE_NV_CUINFO"
        /*0018*/ 	.short	0x0002
        /*001a*/ 	.short	0x0064
        /*001c*/ 	.short	0x0082
	.zero		2


//--------------------- .nv.info                  --------------------------
	.section	.nv.info,"",@"SHT_CUDA_INFO"
	.align	4


	//----- nvinfo : EIATTR_REGCOUNT
	.align		4
        /*0000*/ 	.byte	0x04, 0x2f
        /*0002*/ 	.short	(.L_1 - .L_0)
	.align		4
.L_0:
        /*0004*/ 	.word	index@(_Z21fct_ale_b1_horizontaliPKiS0_S0_PKdPdS3_)
        /*0008*/ 	.word	0x00000020


	//----- nvinfo : EIATTR_FRAME_SIZE
	.align		4
.L_1:
        /*000c*/ 	.byte	0x04, 0x11
        /*000e*/ 	.short	(.L_3 - .L_2)
	.align		4
.L_2:
        /*0010*/ 	.word	index@(_Z21fct_ale_b1_horizontaliPKiS0_S0_PKdPdS3_)
        /*0014*/ 	.word	0x00000000


	//----- nvinfo : EIATTR_MIN_STACK_SIZE
	.align		4
.L_3:
        /*0018*/ 	.byte	0x04, 0x12
        /*001a*/ 	.short	(.L_5 - .L_4)
	.align		4
.L_4:
        /*001c*/ 	.word	index@(_Z21fct_ale_b1_horizontaliPKiS0_S0_PKdPdS3_)
        /*0020*/ 	.word	0x00000000
.L_5:


//--------------------- .nv.compat                --------------------------
	.section	.nv.compat,"",@"SHT_CUDA_COMPAT_INFO"
	.align	4
        /*0000*/ 	.byte	0x02, 0x09, 0x00, 0x00, 0x02, 0x02, 0x01, 0x00, 0x02, 0x05, 0x05, 0x00, 0x03, 0x07, 0x01, 0x01
        /*0010*/ 	.byte	0x02, 0x03, 0x00, 0x00, 0x02, 0x06, 0x01, 0x00, 0x04, 0x0b, 0x08, 0x00, 0x01, 0x00, 0x00, 0x00
        /*0020*/ 	.byte	0x00, 0x00, 0x00, 0x00


//--------------------- .nv.info._Z21fct_ale_b1_horizontaliPKiS0_S0_PKdPdS3_ --------------------------
	.section	.nv.info._Z21fct_ale_b1_horizontaliPKiS0_S0_PKdPdS3_,"",@"SHT_CUDA_INFO"
	.sectionflags	@""
	.align	4


	//----- nvinfo : EIATTR_CUDA_API_VERSION
	.align		4
        /*0000*/ 	.byte	0x04, 0x37
        /*0002*/ 	.short	(.L_7 - .L_6)
.L_6:
        /*0004*/ 	.word	0x00000082


	//----- nvinfo : EIATTR_KPARAM_INFO
	.align		4
.L_7:
        /*0008*/ 	.byte	0x04, 0x17
        /*000a*/ 	.short	(.L_9 - .L_8)
.L_8:
        /*000c*/ 	.word	0x00000000
        /*0010*/ 	.short	0x0006
        /*0012*/ 	.short	0x0030
        /*0014*/ 	.byte	0x00, 0xf5, 0x21, 0x00


	//----- nvinfo : EIATTR_KPARAM_INFO
	.align		4
.L_9:
        /*0018*/ 	.byte	0x04, 0x17
        /*001a*/ 	.short	(.L_11 - .L_10)
.L_10:
        /*001c*/ 	.word	0x00000000
        /*0020*/ 	.short	0x0005
        /*0022*/ 	.short	0x0028
        /*0024*/ 	.byte	0x00, 0xf5, 0x21, 0x00


	//----- nvinfo : EIATTR_KPARAM_INFO
	.align		4
.L_11:
        /*0028*/ 	.byte	0x04, 0x17
        /*002a*/ 	.short	(.L_13 - .L_12)
.L_12:
        /*002c*/ 	.word	0x00000000
        /*0030*/ 	.short	0x0004
        /*0032*/ 	.short	0x0020
        /*0034*/ 	.byte	0x00, 0xf5, 0x21, 0x00


	//----- nvinfo : EIATTR_KPARAM_INFO
	.align		4
.L_13:
        /*0038*/ 	.byte	0x04, 0x17
        /*003a*/ 	.short	(.L_15 - .L_14)
.L_14:
        /*003c*/ 	.word	0x00000000
        /*0040*/ 	.short	0x0003
        /*0042*/ 	.short	0x0018
        /*0044*/ 	.byte	0x00, 0xf5, 0x21, 0x00


	//----- nvinfo : EIATTR_KPARAM_INFO
	.align		4
.L_15:
        /*0048*/ 	.byte	0x04, 0x17
        /*004a*/ 	.short	(.L_17 - .L_16)
.L_16:
        /*004c*/ 	.word	0x00000000
        /*0050*/ 	.short	0x0002
        /*0052*/ 	.short	0x0010
        /*0054*/ 	.byte	0x00, 0xf5, 0x21, 0x00


	//----- nvinfo : EIATTR_KPARAM_INFO
	.align		4
.L_17:
        /*0058*/ 	.byte	0x04, 0x17
        /*005a*/ 	.short	(.L_19 - .L_18)
.L_18:
        /*005c*/ 	.word	0x00000000
        /*0060*/ 	.short	0x0001
        /*0062*/ 	.short	0x0008
        /*0064*/ 	.byte	0x00, 0xf5, 0x21, 0x00


	//----- nvinfo : EIATTR_KPARAM_INFO
	.align		4
.L_19:
        /*0068*/ 	.byte	0x04, 0x17
        /*006a*/ 	.short	(.L_21 - .L_20)
.L_20:
        /*006c*/ 	.word	0x00000000
        /*0070*/ 	.short	0x0000
        /*0072*/ 	.short	0x0000
        /*0074*/ 	.byte	0x00, 0xf0, 0x11, 0x00


	//----- nvinfo : EIATTR_SPARSE_MMA_MASK
	.align		4
.L_21:
        /*0078*/ 	.byte	0x03, 0x50
        /*007a*/ 	.short	0x0000


	//----- nvinfo : EIATTR_MAXREG_COUNT
	.align		4
        /*007c*/ 	.byte	0x03, 0x1b
        /*007e*/ 	.short	0x00ff


	//----- nvinfo : EIATTR_MERCURY_ISA_VERSION
	.align		4
        /*0080*/ 	.byte	0x03, 0x5f
        /*0082*/ 	.short	0x0101


	//----- nvinfo : EIATTR_VRC_CTA_INIT_COUNT
	.align		4
        /*0084*/ 	.byte	0x02, 0x4a
	.zero		1
	.zero		1


	//----- nvinfo : EIATTR_EXIT_INSTR_OFFSETS
	.align		4
        /*0088*/ 	.byte	0x04, 0x1c
        /*008a*/ 	.short	(.L_23 - .L_22)


	//   ....[0]....
.L_22:
        /*008c*/ 	.word	0x00000150


	//   ....[1]....
        /*0090*/ 	.word	0x00001610


	//   ....[2]....
        /*0094*/ 	.word	0x000020f0


	//   ....[3]....
        /*0098*/ 	.word	0x00002650


	//   ....[4]....
        /*009c*/ 	.word	0x00002980


	//----- nvinfo : EIATTR_CRS_STACK_SIZE
	.align		4
.L_23:
        /*00a0*/ 	.byte	0x04, 0x1e
        /*00a2*/ 	.short	(.L_25 - .L_24)
.L_24:
        /*00a4*/ 	.word	0x00000000


	//----- nvinfo : EIATTR_CBANK_PARAM_SIZE
	.align		4
.L_25:
        /*00a8*/ 	.byte	0x03, 0x19
        /*00aa*/ 	.short	0x0038


	//----- nvinfo : EIATTR_PARAM_CBANK
	.align		4
        /*00ac*/ 	.byte	0x04, 0x0a
        /*00ae*/ 	.short	(.L_27 - .L_26)
	.align		4
.L_26:
        /*00b0*/ 	.word	index@(.nv.constant0._Z21fct_ale_b1_horizontaliPKiS0_S0_PKdPdS3_)
        /*00b4*/ 	.short	0x0380
        /*00b6*/ 	.short	0x0038


	//----- nvinfo : EIATTR_SW_WAR
	.align		4
.L_27:
        /*00b8*/ 	.byte	0x04, 0x36
        /*00ba*/ 	.short	(.L_29 - .L_28)
.L_28:
        /*00bc*/ 	.word	0x00000008
.L_29:


//--------------------- .nv.callgraph             --------------------------
	.section	.nv.callgraph,"",@"SHT_CUDA_CALLGRAPH"
	.align	4
	.sectionentsize	8
	.align		4
        /*0000*/ 	.word	0x00000000
	.align		4
        /*0004*/ 	.word	0xffffffff
	.align		4
        /*0008*/ 	.word	0x00000000
	.align		4
        /*000c*/ 	.word	0xfffffffe
	.align		4
        /*0010*/ 	.word	0x00000000
	.align		4
        /*0014*/ 	.word	0xfffffffd
	.align		4
        /*0018*/ 	.word	0x00000000
	.align		4
        /*001c*/ 	.word	0xfffffffc


//--------------------- .text._Z21fct_ale_b1_horizontaliPKiS0_S0_PKdPdS3_ --------------------------
	.section	.text._Z21fct_ale_b1_horizontaliPKiS0_S0_PKdPdS3_,"ax",@progbits
	.align	128
        .global         _Z21fct_ale_b1_horizontaliPKiS0_S0_PKdPdS3_
        .type           _Z21fct_ale_b1_horizontaliPKiS0_S0_PKdPdS3_,@function
        .size           _Z21fct_ale_b1_horizontaliPKiS0_S0_PKdPdS3_,(.L_x_9 - _Z21fct_ale_b1_horizontaliPKiS0_S0_PKdPdS3_)
        .other          _Z21fct_ale_b1_horizontaliPKiS0_S0_PKdPdS3_,@"STO_CUDA_ENTRY STV_DEFAULT"
_Z21fct_ale_b1_horizontaliPKiS0_S0_PKdPdS3_:
.text._Z21fct_ale_b1_horizontaliPKiS0_S0_PKdPdS3_:
[----:B------:R-:W-:Y:S01]  /*0000*/  LDC R1, c[0x0][0x37c] ;  /* 0x0000df00ff017b82 */ /* 0x000fe20000000800 */
[----:B------:R-:W0:Y:S07]  /*0010*/  S2R R0, SR_CTAID.X ;  /* 0x0000000000007919 */ /* 0x000e2e0000002500 */
[----:B------:R-:W1:Y:S01]  /*0020*/  LDC.64 R2, c[0x0][0x398] ;  /* 0x0000e600ff027b82 */ /* 0x000e620000000a00 */
[----:B------:R-:W2:Y:S07]  /*0030*/  LDCU.64 UR4, c[0x0][0x358] ;  /* 0x00006b00ff0477ac */ /* 0x000eae0008000a00 */
[----:B------:R-:W3:Y:S01]  /*0040*/  LDC.64 R6, c[0x0][0x388] ;  /* 0x0000e200ff067b82 */ /* 0x000ee20000000a00 */
[----:B0-----:R-:W-:-:S04]  /*0050*/  IMAD.SHL.U32 R11, R0, 0x2, RZ ;  /* 0x00000002000b7824 */ /* 0x001fc800078e00ff */
[----:B-1----:R-:W-:-:S05]  /*0060*/  IMAD.WIDE.U32 R2, R11, 0x4, R2 ;  /* 0x000000040b027825 */ /* 0x002fca00078e0002 */
[----:B--2---:R-:W2:Y:S04]  /*0070*/  LDG.E.CONSTANT R4, desc[UR4][R2.64+0x4] ;  /* 0x0000040402047981 */ /* 0x004ea8000c1e9900 */
[----:B------:R-:W3:Y:S01]  /*0080*/  LDG.E.CONSTANT R5, desc[UR4][R2.64] ;  /* 0x0000000402057981 */ /* 0x000ee2000c1e9900 */
[----:B--2---:R-:W-:-:S13]  /*0090*/  ISETP.GE.AND P0, PT, R4, 0x2, PT ;  /* 0x000000020400780c */ /* 0x004fda0003f06270 */
[----:B------:R-:W-:Y:S02]  /*00a0*/  @P0 VIADD R9, R4, 0xffffffff ;  /* 0xffffffff04090836 */ /* 0x000fe40000000000 */
[----:B---3--:R-:W-:-:S04]  /*00b0*/  IMAD.WIDE R4, R5, 0x4, R6 ;  /* 0x0000000405047825 */ /* 0x008fc800078e0206 */
[----:B------:R-:W-:Y:S02]  /*00c0*/  @P0 IMAD.WIDE.U32 R6, R9, 0x4, R6 ;  /* 0x0000000409060825 */ /* 0x000fe400078e0006 */
[----:B------:R-:W2:Y:S01]  /*00d0*/  LDG.E.CONSTANT R5, desc[UR4][R4.64+-0x4] ;  /* 0xfffffc0404057981 */ /* 0x000ea2000c1e9900 */
[----:B------:R-:W0:Y:S03]  /*00e0*/  LDC.64 R8, c[0x0][0x390] ;  /* 0x0000e400ff087b82 */ /* 0x000e260000000a00 */
[----:B------:R-:W2:Y:S01]  /*00f0*/  @P0 LDG.E.CONSTANT R6, desc[UR4][R6.64] ;  /* 0x0000000406060981 */ /* 0x000ea2000c1e9900 */
[----:B------:R-:W1:Y:S01]  /*0100*/  S2R R13, SR_TID.X ;  /* 0x00000000000d7919 */ /* 0x000e620000002100 */
[----:B0-----:R-:W-:Y:S01]  /*0110*/  IMAD.WIDE.U32 R8, R11, 0x4, R8 ;  /* 0x000000040b087825 */ /* 0x001fe200078e0008 */
[-C--:B--2---:R-:W-:Y:S02]  /*0120*/  @P0 VIMNMX R10, PT, PT, R6, R5.reuse, !PT ;  /* 0x00000005060a0248 */ /* 0x084fe40007fe0100 */
[----:B------:R-:W-:-:S04]  /*0130*/  @!P0 VIMNMX R10, PT, PT, RZ, R5, !PT ;  /* 0x00000005ff0a8248 */ /* 0x000fc80007fe0100 */
[----:B-1----:R-:W-:-:S13]  /*0140*/  ISETP.GE.AND P0, PT, R13, R10, PT ;  /* 0x0000000a0d00720c */ /* 0x002fda0003f06270 */
[----:B------:R-:W-:Y:S05]  /*0150*/  @P0 EXIT ;  /* 0x000000000000094d */ /* 0x000fea0003800000 */
[----:B------:R-:W2:Y:S04]  /*0160*/  LDG.E.CONSTANT R3, desc[UR4][R8.64] ;  /* 0x0000000408037981 */ /* 0x000ea8000c1e9900 */
[----:B------:R-:W3:Y:S01]  /*0170*/  LDG.E.CONSTANT R2, desc[UR4][R8.64+0x4] ;  /* 0x0000040408027981 */ /* 0x000ee2000c1e9900 */
[----:B------:R-:W-:Y:S01]  /*0180*/  IMAD.MOV.U32 R5, RZ, RZ, R13 ;  /* 0x000000ffff057224 */ /* 0x000fe200078e000d */
[----:B------:R-:W-:Y:S04]  /*0190*/  BSSY.RECONVERGENT B0, `(.L_x_0) ;  /* 0x0000146000007945 */ /* 0x000fe80003800200 */
[----:B------:R-:W-:-:S05]  /*01a0*/  LOP3.LUT R7, RZ, R5, RZ, 0x33, !PT ;  /* 0x00000005ff077212 */ /* 0x000fca00078e33ff */
[----:B------:R-:W-:-:S05]  /*01b0*/  IMAD.IADD R4, R7, 0x1, R10 ;  /* 0x0000000107047824 */ /* 0x000fca00078e020a */
[C---:B------:R-:W-:Y:S02]  /*01c0*/  ISETP.GE.U32.AND P0, PT, R4.reuse, 0xe0, PT ;  /* 0x000000e00400780c */ /* 0x040fe40003f06070 */
[----:B------:R-:W-:Y:S01]  /*01d0*/  LEA.HI R6, R4, 0x1, RZ, 0x1b ;  /* 0x0000000104067811 */ /* 0x000fe200078fd8ff */
[----:B--2---:R-:W-:Y:S01]  /*01e0*/  VIADD R3, R3, 0xffffffff ;  /* 0xffffffff03037836 */ /* 0x004fe20000000000 */
[----:B---3--:R-:W-:-:S09]  /*01f0*/  IADD3 R2, PT, PT, R2, -0x1, RZ ;  /* 0xffffffff02027810 */ /* 0x008fd20007ffe0ff */
[----:B------:R-:W-:Y:S05]  /*0200*/  @!P0 BRA `(.L_x_1) ;  /* 0x0000001000f88947 */ /* 0x000fea0003800000 */
[----:B------:R-:W0:Y:S01]  /*0210*/  LDCU UR6, c[0x0][0x380] ;  /* 0x00007000ff0677ac */ /* 0x000e220008000800 */
[----:B------:R-:W-:Y:S01]  /*0220*/  LOP3.LUT R26, R6, 0xffffff8, RZ, 0xc0, !PT ;  /* 0x0ffffff8061a7812 */ /* 0x000fe200078ec0ff */
[----:B------:R-:W-:Y:S01]  /*0230*/  BSSY.RECONVERGENT B1, `(.L_x_2) ;  /* 0x000013a000017945 */ /* 0x000fe20003800200 */
[----:B------:R-:W-:-:S03]  /*0240*/  VIADD R24, R5, 0x80 ;  /* 0x0000008005187836 */ /* 0x000fc60000000000 */
[----:B------:R-:W-:Y:S02]  /*0250*/  IMAD.MOV R26, RZ, RZ, -R26 ;  /* 0x000000ffff1a7224 */ /* 0x000fe400078e0a1a */
[--C-:B0-----:R-:W-:Y:S02]  /*0260*/  IMAD R25, R2, UR6, R5.reuse ;  /* 0x0000000602197c24 */ /* 0x101fe4000f8e0205 */
[--C-:B------:R-:W-:Y:S02]  /*0270*/  IMAD R7, R3, UR6, R5.reuse ;  /* 0x0000000603077c24 */ /* 0x100fe4000f8e0205 */
[----:B------:R-:W-:-:S07]  /*0280*/  IMAD R5, R0, UR6, R5 ;  /* 0x0000000600057c24 */ /* 0x000fce000f8e0205 */
.L_x_3:
[----:B0-----:R-:W0:Y:S08]  /*0290*/  LDC.64 R8, c[0x0][0x3a0] ;  /* 0x0000e800ff087b82 */ /* 0x001e300000000a00 */
[----:B------:R-:W1:Y:S01]  /*02a0*/  LDC.64 R10, c[0x0][0x3a8] ;  /* 0x0000ea00ff0a7b82 */ /* 0x000e620000000a00 */
[----:B0-----:R-:W-:-:S06]  /*02b0*/  IMAD.WIDE.U32 R20, R5, 0x8, R8 ;  /* 0x0000000805147825 */ /* 0x001fcc00078e0008 */
[----:B------:R-:W2:Y:S01]  /*02c0*/  LDG.E.64.CONSTANT R20, desc[UR4][R20.64] ;  /* 0x0000000414147981 */ /* 0x000ea2000c1e9b00 */
[----:B------:R-:W-:Y:S01]  /*02d0*/  IMAD.MOV.U32 R12, RZ, RZ, RZ ;  /* 0x000000ffff0c7224 */ /* 0x000fe200078e00ff */
[----:B------:R-:W-:Y:S01]  /*02e0*/  CS2R R28, SRZ ;  /* 0x00000000001c7805 */ /* 0x000fe2000001ff00 */
[----:B------:R-:W-:Y:S01]  /*02f0*/  IMAD.MOV.U32 R22, RZ, RZ, RZ ;  /* 0x000000ffff167224 */ /* 0x000fe200078e00ff */
[--C-:B--2---:R-:W-:Y:S01]  /*0300*/  DSETP.MAX.AND P2, P3, RZ, R20.reuse, PT ;  /* 0x00000014ff00722a */ /* 0x104fe20003b4f000 */
[--C-:B------:R-:W-:Y:S01]  /*0310*/  IMAD.MOV.U32 R15, RZ, RZ, R21.reuse ;  /* 0x000000ffff0f7224 */ /* 0x100fe200078e0015 */
[----:B------:R-:W-:Y:S01]  /*0320*/  MOV R13, R20 ;  /* 0x00000014000d7202 */ /* 0x000fe20000000f00 */
[--C-:B------:R-:W-:Y:S01]  /*0330*/  DSETP.MIN.AND P1, P0, RZ, R20.reuse, PT ;  /* 0x00000014ff00722a */ /* 0x100fe20003820000 */
[----:B------:R-:W-:Y:S01]  /*0340*/  IMAD.MOV.U32 R16, RZ, RZ, R21 ;  /* 0x000000ffff107224 */ /* 0x000fe200078e0015 */
[----:B------:R-:W-:Y:S01]  /*0350*/  DSETP.MIN.AND P4, P5, RZ, -R20, PT ;  /* 0x80000014ff00722a */ /* 0x000fe20003d80000 */
[----:B------:R-:W-:-:S02]  /*0360*/  FSEL R23, R12, R15, P2 ;  /* 0x0000000f0c177208 */ /* 0x000fc40001000000 */
[----:B------:R-:W-:Y:S02]  /*0370*/  SEL R22, R22, R13, P2 ;  /* 0x0000000d16167207 */ /* 0x000fe40001000000 */
[----:B------:R-:W0:Y:S01]  /*0380*/  LDC.64 R12, c[0x0][0x3b0] ;  /* 0x0000ec00ff0c7b82 */ /* 0x000e220000000a00 */
[----:B------:R-:W-:Y:S01]  /*0390*/  IMAD.MOV.U32 R17, RZ, RZ, RZ ;  /* 0x000000ffff117224 */ /* 0x000fe200078e00ff */
[----:B------:R-:W-:Y:S02]  /*03a0*/  FSEL R29, R29, R16, P1 ;  /* 0x000000101d1d7208 */ /* 0x000fe40000800000 */
[----:B------:R-:W-:Y:S01]  /*03b0*/  @P3 LOP3.LUT R23, R15, 0x80000, RZ, 0xfc, !PT ;  /* 0x000800000f173812 */ /* 0x000fe200078efcff */
[----:B-1----:R-:W-:Y:S01]  /*03c0*/  IMAD.WIDE R14, R7, 0x8, R10 ;  /* 0x00000008070e7825 */ /* 0x002fe200078e020a */
[----:B------:R-:W-:Y:S01]  /*03d0*/  DSETP.MAX.AND P2, P3, RZ, -R20, PT ;  /* 0x80000014ff00722a */ /* 0x000fe20003b4f000 */
[----:B------:R-:W-:-:S03]  /*03e0*/  @P0 LOP3.LUT R29, R16, 0x80000, RZ, 0xfc, !PT ;  /* 0x00080000101d0812 */ /* 0x000fc600078efcff */
[----:B------:R1:W-:Y:S01]  /*03f0*/  REDG.E.ADD.F64.RN.STRONG.GPU desc[UR4][R14.64], R22 ;  /* 0x000000160e0079a6 */ /* 0x0003e2000c12ff04 */
[----:B------:R-:W-:Y:S01]  /*0400*/  IMAD.MOV.U32 R19, RZ, RZ, RZ ;  /* 0x000000ffff137224 */ /* 0x000fe200078e00ff */
[----:B------:R-:W-:Y:S01]  /*0410*/  FSEL R17, R17, -R16, P2 ;  /* 0x8000001011117208 */ /* 0x000fe20001000000 */
[----:B------:R-:W-:Y:S02]  /*0420*/  IMAD.MOV.U32 R18, RZ, RZ, R21 ;  /* 0x000000ffff127224 */ /* 0x000fe400078e0015 */
[----:B------:R-:W-:Y:S02]  /*0430*/  IMAD.MOV.U32 R27, RZ, RZ, R20 ;  /* 0x000000ffff1b7224 */ /* 0x000fe400078e0014 */
[----:B------:R-:W-:Y:S01]  /*0440*/  IMAD.MOV.U32 R21, RZ, RZ, RZ ;  /* 0x000000ffff157224 */ /* 0x000fe200078e00ff */
[----:B------:R-:W-:Y:S02]  /*0450*/  FSEL R19, R19, -R18, P4 ;  /* 0x8000001213137208 */ /* 0x000fe40002000000 */
[----:B------:R-:W-:-:S02]  /*0460*/  @P3 LOP3.LUT R17, R16, 0x80000, RZ, 0xfc, !PT ;  /* 0x0008000010113812 */ /* 0x000fc400078efcff */
[----:B------:R-:W-:Y:S01]  /*0470*/  MOV R16, R20 ;  /* 0x0000001400107202 */ /* 0x000fe20000000f00 */
[----:B-1----:R-:W-:Y:S01]  /*0480*/  VIADD R23, R5, 0x20 ;  /* 0x0000002005177836 */ /* 0x002fe20000000000 */
[----:B------:R-:W-:Y:S02]  /*0490*/  SEL R28, R28, R27, P1 ;  /* 0x0000001b1c1c7207 */ /* 0x000fe40000800000 */
[----:B------:R-:W-:Y:S01]  /*04a0*/  @P5 LOP3.LUT R19, R18, 0x80000, RZ, 0xfc, !PT ;  /* 0x0008000012135812 */ /* 0x000fe200078efcff */
[----:B------:R-:W-:Y:S01]  /*04b0*/  IMAD.WIDE.U32 R22, R23, 0x8, R8 ;  /* 0x0000000817167825 */ /* 0x000fe200078e0008 */
[C---:B------:R-:W-:Y:S02]  /*04c0*/  SEL R16, R21.reuse, R16, P2 ;  /* 0x0000001015107207 */ /* 0x040fe40001000000 */
[----:B------:R-:W-:Y:S01]  /*04d0*/  SEL R18, R21, R20, P4 ;  /* 0x0000001415127207 */ /* 0x000fe20002000000 */
[----:B0-----:R-:W-:Y:S02]  /*04e0*/  IMAD.WIDE R20, R7, 0x8, R12 ;  /* 0x0000000807147825 */ /* 0x001fe400078e020c */
[----:B------:R-:W2:Y:S02]  /*04f0*/  LDG.E.64.CONSTANT R22, desc[UR4][R22.64] ;  /* 0x0000000416167981 */ /* 0x000ea4000c1e9b00 */
[----:B------:R-:W-:-:S02]  /*0500*/  IMAD.MOV.U32 R27, RZ, RZ, RZ ;  /* 0x000000ffff1b7224 */ /* 0x000fc400078e00ff */
[----:B------:R-:W-:Y:S01]  /*0510*/  REDG.E.ADD.F64.RN.STRONG.GPU desc[UR4][R20.64], R28 ;  /* 0x0000001c140079a6 */ /* 0x000fe2000c12ff04 */
[----:B------:R-:W-:-:S05]  /*0520*/  IMAD.WIDE R10, R25, 0x8, R10 ;  /* 0x00000008190a7825 */ /* 0x000fca00078e020a */
[----:B------:R0:W-:Y:S01]  /*0530*/  REDG.E.ADD.F64.RN.STRONG.GPU desc[UR4][R10.64], R16 ;  /* 0x000000100a0079a6 */ /* 0x0001e2000c12ff04 */
[----:B------:R-:W-:-:S05]  /*0540*/  IMAD.WIDE R12, R25, 0x8, R12 ;  /* 0x00000008190c7825 */ /* 0x000fca00078e020c */
[----:B------:R1:W-:Y:S01]  /*0550*/  REDG.E.ADD.F64.RN.STRONG.GPU desc[UR4][R12.64], R18 ;  /* 0x000000120c0079a6 */ /* 0x0003e2000c12ff04 */
[----:B0-----:R-:W-:Y:S01]  /*0560*/  IMAD.MOV.U32 R16, RZ, RZ, RZ ;  /* 0x000000ffff107224 */ /* 0x001fe200078e00ff */
[----:B--2---:R-:W-:Y:S01]  /*0570*/  DSETP.MAX.AND P0, P1, RZ, R22, PT ;  /* 0x00000016ff00722a */ /* 0x004fe2000390f000 */
[----:B------:R-:W-:-:S05]  /*0580*/  IMAD.MOV.U32 R28, RZ, RZ, R23 ;  /* 0x000000ffff1c7224 */ /* 0x000fca00078e0017 */
[----:B------:R-:W-:Y:S02]  /*0590*/  FSEL R29, R27, R28, P0 ;  /* 0x0000001c1b1d7208 */ /* 0x000fe40000000000 */
[----:B------:R-:W-:-:S06]  /*05a0*/  MOV R17, R22 ;  /* 0x0000001600117202 */ /* 0x000fcc0000000f00 */
[----:B------:R-:W-:Y:S01]  /*05b0*/  @P1 LOP3.LUT R29, R28, 0x80000, RZ, 0xfc, !PT ;  /* 0x000800001c1d1812 */ /* 0x000fe200078efcff */
[----:B------:R-:W-:Y:S01]  /*05c0*/  DSETP.MIN.AND P1, P2, RZ, R22, PT ;  /* 0x00000016ff00722a */ /* 0x000fe20003a20000 */
[----:B------:R-:W-:-:S05]  /*05d0*/  IMAD.MOV.U32 R28, RZ, RZ, RZ ;  /* 0x000000ffff1c7224 */ /* 0x000fca00078e00ff */
[----:B------:R-:W-:Y:S01]  /*05e0*/  SEL R28, R28, R17, P0 ;  /* 0x000000111c1c7207 */ /* 0x000fe20000000000 */
[----:B------:R-:W-:-:S04]  /*05f0*/  IMAD.MOV.U32 R17, RZ, RZ, R23 ;  /* 0x000000ffff117224 */ /* 0x000fc800078e0017 */
[----:B------:R-:W-:Y:S01]  /*0600*/  REDG.E.ADD.F64.RN.STRONG.GPU desc[UR4][R14.64+0x100], R28 ;  /* 0x0001001c0e0079a6 */ /* 0x000fe2000c12ff04 */
[----:B-1----:R-:W-:Y:S02]  /*0610*/  FSEL R19, R16, R17, P1 ;  /* 0x0000001110137208 */ /* 0x002fe40000800000 */
[----:B------:R-:W-:Y:S01]  /*0620*/  @P2 LOP3.LUT R19, R17, 0x80000, RZ, 0xfc, !PT ;  /* 0x0008000011132812 */ /* 0x000fe200078efcff */
[----:B------:R-:W-:-:S05]  /*0630*/  IMAD.MOV.U32 R17, RZ, RZ, R22 ;  /* 0x000000ffff117224 */ /* 0x000fca00078e0016 */
[----:B------:R-:W-:Y:S01]  /*0640*/  SEL R16, R16, R17, P1 ;  /* 0x0000001110107207 */ /* 0x000fe20000800000 */
[----:B------:R-:W-:-:S05]  /*0650*/  IMAD.MOV.U32 R17, RZ, RZ, R19 ;  /* 0x000000ffff117224 */ /* 0x000fca00078e0013 */
[----:B------:R0:W-:Y:S02]  /*0660*/  REDG.E.ADD.F64.RN.STRONG.GPU desc[UR4][R20.64+0x100], R16 ;  /* 0x00010010140079a6 */ /* 0x0001e4000c12ff04 */
[----:B0-----:R-:W-:-:S05]  /*0670*/  IADD3 R17, PT, PT, R5, 0x40, RZ ;  /* 0x0000004005117810 */ /* 0x001fca0007ffe0ff */
[----:B------:R-:W-:-:S06]  /*0680*/  IMAD.WIDE.U32 R16, R17, 0x8, R8 ;  /* 0x0000000811107825 */ /* 0x000fcc00078e0008 */
[----:B------:R-:W2:Y:S01]  /*0690*/  LDG.E.64.CONSTANT R16, desc[UR4][R16.64] ;  /* 0x0000000410107981 */ /* 0x000ea2000c1e9b00 */
[--C-:B------:R-:W-:Y:S01]  /*06a0*/  DSETP.MAX.AND P0, P1, RZ, -R22.reuse, PT ;  /* 0x80000016ff00722a */ /* 0x100fe2000390f000 */
[----:B------:R-:W-:Y:S01]  /*06b0*/  IMAD.MOV.U32 R19, RZ, RZ, RZ ;  /* 0x000000ffff137224 */ /* 0x000fe200078e00ff */
[----:B------:R-:W-:Y:S01]  /*06c0*/  MOV R18, R23 ;  /* 0x0000001700127202 */ /* 0x000fe20000000f00 */
[----:B------:R-:W-:Y:S01]  /*06d0*/  DSETP.MIN.AND P2, P3, RZ, -R22, PT ;  /* 0x80000016ff00722a */ /* 0x000fe20003b40000 */
[----:B------:R-:W-:Y:S02]  /*06e0*/  IMAD.MOV.U32 R27, RZ, RZ, R22 ;  /* 0x000000ffff1b7224 */ /* 0x000fe400078e0016 */
[----:B------:R-:W-:Y:S01]  /*06f0*/  FSEL R19, R19, -R18, P0 ;  /* 0x8000001213137208 */ /* 0x000fe20000000000 */
[----:B------:R-:W-:-:S07]  /*0700*/  IMAD.MOV.U32 R28, RZ, RZ, R23 ;  /* 0x000000ffff1c7224 */ /* 0x000fce00078e0017 */
[----:B------:R-:W-:Y:S01]  /*0710*/  @P1 LOP3.LUT R19, R18, 0x80000, RZ, 0xfc, !PT ;  /* 0x0008000012131812 */ /* 0x000fe200078efcff */
[----:B------:R-:W-:-:S05]  /*0720*/  IMAD.MOV.U32 R18, RZ, RZ, RZ ;  /* 0x000000ffff127224 */ /* 0x000fca00078e00ff */
[----:B------:R-:W-:Y:S01]  /*0730*/  SEL R18, R18, R27, P0 ;  /* 0x0000001b12127207 */ /* 0x000fe20000000000 */
[----:B------:R-:W-:Y:S02]  /*0740*/  IMAD.MOV.U32 R27, RZ, RZ, RZ ;  /* 0x000000ffff1b7224 */ /* 0x000fe400078e00ff */
[----:B------:R-:W-:Y:S02]  /*0750*/  IMAD.MOV.U32 R29, RZ, RZ, R22 ;  /* 0x000000ffff1d7224 */ /* 0x000fe400078e0016 */
[----:B------:R0:W-:Y:S01]  /*0760*/  REDG.E.ADD.F64.RN.STRONG.GPU desc[UR4][R10.64+0x100], R18 ;  /* 0x000100120a0079a6 */ /* 0x0001e2000c12ff04 */
[----:B------:R-:W-:Y:S02]  /*0770*/  FSEL R27, R27, -R28, P2 ;  /* 0x8000001c1b1b7208 */ /* 0x000fe40001000000 */
[----:B------:R-:W-:Y:S01]  /*0780*/  @P3 LOP3.LUT R27, R28, 0x80000, RZ, 0xfc, !PT ;  /* 0x000800001c1b3812 */ /* 0x000fe200078efcff */
[----:B------:R-:W-:-:S04]  /*0790*/  IMAD.MOV.U32 R22, RZ, RZ, RZ ;  /* 0x000000ffff167224 */ /* 0x000fc800078e00ff */
[----:B------:R-:W-:Y:S02]  /*07a0*/  IMAD.MOV.U32 R23, RZ, RZ, R27 ;  /* 0x000000ffff177224 */ /* 0x000fe400078e001b */
[----:B------:R-:W-:Y:S01]  /*07b0*/  IMAD.MOV.U32 R27, RZ, RZ, RZ ;  /* 0x000000ffff1b7224 */ /* 0x000fe200078e00ff */
[----:B------:R-:W-:Y:S01]  /*07c0*/  SEL R22, R22, R29, P2 ;  /* 0x0000001d16167207 */ /* 0x000fe20001000000 */
[----:B0-----:R-:W-:-:S04]  /*07d0*/  IMAD.MOV.U32 R18, RZ, RZ, RZ ;  /* 0x000000ffff127224 */ /* 0x001fc800078e00ff */
[----:B------:R0:W-:Y:S01]  /*07e0*/  REDG.E.ADD.F64.RN.STRONG.GPU desc[UR4][R12.64+0x100], R22 ;  /* 0x000100160c0079a6 */ /* 0x0001e2000c12ff04 */
[----:B--2---:R-:W-:Y:S01]  /*07f0*/  DSETP.MAX.AND P0, P1, RZ, R16, PT ;  /* 0x00000010ff00722a */ /* 0x004fe2000390f000 */
[----:B------:R-:W-:-:S05]  /*0800*/  IMAD.MOV.U32 R28, RZ, RZ, R17 ;  /* 0x000000ffff1c7224 */ /* 0x000fca00078e0011 */
[----:B------:R-:W-:-:S08]  /*0810*/  FSEL R29, R27, R28, P0 ;  /* 0x0000001c1b1d7208 */ /* 0x000fd00000000000 */
[----:B------:R-:W-:Y:S01]  /*0820*/  @P1 LOP3.LUT R29, R28, 0x80000, RZ, 0xfc, !PT ;  /* 0x000800001c1d1812 */ /* 0x000fe200078efcff */
[----:B------:R-:W-:Y:S01]  /*0830*/  DSETP.MIN.AND P1, P2, RZ, R16, PT ;  /* 0x00000010ff00722a */ /* 0x000fe20003a20000 */
[----:B------:R-:W-:Y:S01]  /*0840*/  IMAD.MOV.U32 R19, RZ, RZ, R17 ;  /* 0x000000ffff137224 */ /* 0x000fe200078e0011 */
[----:B------:R-:W-:Y:S01]  /*0850*/  MOV R27, R16 ;  /* 0x00000010001b7202 */ /* 0x000fe20000000f00 */
[----:B------:R-:W-:-:S03]  /*0860*/  IMAD.MOV.U32 R28, RZ, RZ, RZ ;  /* 0x000000ffff1c7224 */ /* 0x000fc600078e00ff */
[----:B0-----:R-:W-:Y:S02]  /*0870*/  FSEL R23, R18, R19, P1 ;  /* 0x0000001312177208 */ /* 0x001fe40000800000 */
[----:B------:R-:W-:Y:S02]  /*0880*/  SEL R28, R28, R27, P0 ;  /* 0x0000001b1c1c7207 */ /* 0x000fe40000000000 */
[----:B------:R-:W-:-:S03]  /*0890*/  MOV R22, R17 ;  /* 0x0000001100167202 */ /* 0x000fc60000000f00 */
[----:B------:R0:W-:Y:S01]  /*08a0*/  REDG.E.ADD.F64.RN.STRONG.GPU desc[UR4][R14.64+0x200], R28 ;  /* 0x0002001c0e0079a6 */ /* 0x0001e2000c12ff04 */
[----:B------:R-:W-:Y:S01]  /*08b0*/  @P2 LOP3.LUT R23, R19, 0x80000, RZ, 0xfc, !PT ;  /* 0x0008000013172812 */ /* 0x000fe200078efcff */
[----:B------:R-:W-:-:S05]  /*08c0*/  IMAD.MOV.U32 R19, RZ, RZ, R16 ;  /* 0x000000ffff137224 */ /* 0x000fca00078e0010 */
[----:B------:R-:W-:Y:S01]  /*08d0*/  SEL R18, R18, R19, P1 ;  /* 0x0000001312127207 */ /* 0x000fe20000800000 */
[----:B------:R-:W-:Y:S01]  /*08e0*/  IMAD.MOV.U32 R19, RZ, RZ, R23 ;  /* 0x000000ffff137224 */ /* 0x000fe200078e0017 */
[--C-:B------:R-:W-:Y:S02]  /*08f0*/  DSETP.MIN.AND P2, P3, RZ, -R16.reuse, PT ;  /* 0x80000010ff00722a */ /* 0x100fe40003b40000 */
[----:B------:R-:W-:Y:S02]  /*0900*/  DSETP.MAX.AND P0, P1, RZ, -R16, PT ;  /* 0x80000010ff00722a */ /* 0x000fe4000390f000 */
[----:B------:R1:W-:Y:S01]  /*0910*/  REDG.E.ADD.F64.RN.STRONG.GPU desc[UR4][R20.64+0x200], R18 ;  /* 0x00020012140079a6 */ /* 0x0003e2000c12ff04 */
[----:B0-----:R-:W-:Y:S02]  /*0920*/  IMAD.MOV.U32 R28, RZ, RZ, R17 ;  /* 0x000000ffff1c7224 */ /* 0x001fe400078e0011 */
[----:B------:R-:W-:Y:S02]  /*0930*/  VIADD R17, R5, 0x60 ;  /* 0x0000006005117836 */ /* 0x000fe40000000000 */
[----:B-1----:R-:W-:-:S05]  /*0940*/  IMAD.MOV.U32 R18, RZ, RZ, RZ ;  /* 0x000000ffff127224 */ /* 0x002fca00078e00ff */
[----:B------:R-:W-:Y:S01]  /*0950*/  SEL R18, R18, R16, P2 ;  /* 0x0000001012127207 */ /* 0x000fe20001000000 */
[----:B------:R-:W-:-:S06]  /*0960*/  IMAD.WIDE.U32 R16, R17, 0x8, R8 ;  /* 0x0000000811107825 */ /* 0x000fcc00078e0008 */
[----:B------:R-:W2:Y:S01]  /*0970*/  LDG.E.64.CONSTANT R16, desc[UR4][R16.64] ;  /* 0x0000000410107981 */ /* 0x000ea2000c1e9b00 */
[----:B------:R-:W-:-:S05]  /*0980*/  IMAD.MOV.U32 R23, RZ, RZ, RZ ;  /* 0x000000ffff177224 */ /* 0x000fca00078e00ff */
[----:B------:R-:W-:Y:S02]  /*0990*/  FSEL R23, R23, -R22, P0 ;  /* 0x8000001617177208 */ /* 0x000fe40000000000 */
[----:B------:R-:W-:Y:S01]  /*09a0*/  @P1 LOP3.LUT R23, R22, 0x80000, RZ, 0xfc, !PT ;  /* 0x0008000016171812 */ /* 0x000fe200078efcff */
[----:B------:R-:W-:-:S05]  /*09b0*/  IMAD.MOV.U32 R22, RZ, RZ, RZ ;  /* 0x000000ffff167224 */ /* 0x000fca00078e00ff */
[----:B------:R-:W-:Y:S01]  /*09c0*/  SEL R22, R22, R27, P0 ;  /* 0x0000001b16167207 */ /* 0x000fe20000000000 */
[----:B------:R-:W-:-:S04]  /*09d0*/  IMAD.MOV.U32 R27, RZ, RZ, RZ ;  /* 0x000000ffff1b7224 */ /* 0x000fc800078e00ff */
[----:B------:R-:W-:Y:S01]  /*09e0*/  REDG.E.ADD.F64.RN.STRONG.GPU desc[UR4][R10.64+0x200], R22 ;  /* 0x000200160a0079a6 */ /* 0x000fe2000c12ff04 */
[----:B------:R-:W-:Y:S02]  /*09f0*/  FSEL R19, R27, -R28, P2 ;  /* 0x8000001c1b137208 */ /* 0x000fe40001000000 */
[----:B------:R-:W-:-:S05]  /*0a00*/  @P3 LOP3.LUT R19, R28, 0x80000, RZ, 0xfc, !PT ;  /* 0x000800001c133812 */ /* 0x000fca00078efcff */
[----:B------:R0:W-:Y:S02]  /*0a10*/  REDG.E.ADD.F64.RN.STRONG.GPU desc[UR4][R12.64+0x200], R18 ;  /* 0x000200120c0079a6 */ /* 0x0001e4000c12ff04 */
[----:B0-----:R-:W-:Y:S01]  /*0a20*/  IMAD.MOV.U32 R18, RZ, RZ, RZ ;  /* 0x000000ffff127224 */ /* 0x001fe200078e00ff */
[----:B--2---:R-:W-:Y:S01]  /*0a30*/  DSETP.MAX.AND P0, P1, RZ, R16, PT ;  /* 0x00000010ff00722a */ /* 0x004fe2000390f000 */
[----:B------:R-:W-:-:S05]  /*0a40*/  MOV R28, R17 ;  /* 0x00000011001c7202 */ /* 0x000fca0000000f00 */
[----:B------:R-:W-:-:S08]  /*0a50*/  FSEL R29, R27, R28, P0 ;  /* 0x0000001c1b1d7208 */ /* 0x000fd00000000000 */
[----:B------:R-:W-:Y:S01]  /*0a60*/  @P1 LOP3.LUT R29, R28, 0x80000, RZ, 0xfc, !PT ;  /* 0x000800001c1d1812 */ /* 0x000fe200078efcff */
[----:B------:R-:W-:Y:S01]  /*0a70*/  DSETP.MIN.AND P1, P2, RZ, R16, PT ;  /* 0x00000010ff00722a */ /* 0x000fe20003a20000 */
[----:B------:R-:W-:Y:S02]  /*0a80*/  IMAD.MOV.U32 R19, RZ, RZ, R17 ;  /* 0x000000ffff137224 */ /* 0x000fe400078e0011 */
[----:B------:R-:W-:-:S03]  /*0a90*/  IMAD.MOV.U32 R28, RZ, RZ, RZ ;  /* 0x000000ffff1c7224 */ /* 0x000fc600078e00ff */
[----:B------:R-:W-:Y:S01]  /*0aa0*/  FSEL R23, R18, R19, P1 ;  /* 0x0000001312177208 */ /* 0x000fe20000800000 */
[----:B------:R-:W-:-:S07]  /*0ab0*/  IMAD.MOV.U32 R27, RZ, RZ, R16 ;  /* 0x000000ffff1b7224 */ /* 0x000fce00078e0010 */
[----:B------:R-:W-:Y:S01]  /*0ac0*/  @P2 LOP3.LUT R23, R19, 0x80000, RZ, 0xfc, !PT ;  /* 0x0008000013172812 */ /* 0x000fe200078efcff */
[----:B------:R-:W-:Y:S01]  /*0ad0*/  IMAD.MOV.U32 R19, RZ, RZ, R16 ;  /* 0x000000ffff137224 */ /* 0x000fe200078e0010 */
[----:B------:R-:W-:-:S04]  /*0ae0*/  SEL R28, R28, R27, P0 ;  /* 0x0000001b1c1c7207 */ /* 0x000fc80000000000 */
[----:B------:R-:W-:Y:S01]  /*0af0*/  SEL R18, R18, R19, P1 ;  /* 0x0000001312127207 */ /* 0x000fe20000800000 */
[----:B------:R0:W-:Y:S01]  /*0b00*/  REDG.E.ADD.F64.RN.STRONG.GPU desc[UR4][R14.64+0x300], R28 ;  /* 0x0003001c0e0079a6 */ /* 0x0001e2000c12ff04 */
[----:B------:R-:W-:Y:S01]  /*0b10*/  MOV R19, R23 ;  /* 0x0000001700137202 */ /* 0x000fe20000000f00 */
[--C-:B------:R-:W-:Y:S01]  /*0b20*/  DSETP.MIN.AND P2, P3, RZ, -R16.reuse, PT ;  /* 0x80000010ff00722a */ /* 0x100fe20003b40000 */
[--C-:B------:R-:W-:Y:S01]  /*0b30*/  IMAD.MOV.U32 R22, RZ, RZ, R17.reuse ;  /* 0x000000ffff167224 */ /* 0x100fe200078e0011 */
[----:B------:R-:W-:Y:S02]  /*0b40*/  DSETP.MAX.AND P0, P1, RZ, -R16, PT ;  /* 0x80000010ff00722a */ /* 0x000fe4000390f000 */
[----:B------:R1:W-:Y:S01]  /*0b50*/  REDG.E.ADD.F64.RN.STRONG.GPU desc[UR4][R20.64+0x300], R18 ;  /* 0x00030012140079a6 */ /* 0x0003e2000c12ff04 */
[----:B0-----:R-:W-:Y:S01]  /*0b60*/  IMAD.MOV.U32 R28, RZ, RZ, R17 ;  /* 0x000000ffff1c7224 */ /* 0x001fe200078e0011 */
[----:B------:R-:W-:Y:S01]  /*0b70*/  IADD3 R17, PT, PT, R5, 0x80, RZ ;  /* 0x0000008005117810 */ /* 0x000fe20007ffe0ff */
        /* <DEDUP_REMOVED lines=16> */
[----:B------:R-:W-:-:S05]  /*0c80*/  IMAD.MOV.U32 R28, RZ, RZ, R17 ;  /* 0x000000ffff1c7224 */ /* 0x000fca00078e0011 */
[----:B------:R-:W-:-:S08]  /*0c90*/  FSEL R29, R27, R28, P0 ;  /* 0x0000001c1b1d7208 */ /* 0x000fd00000000000 */
[----:B------:R-:W-:Y:S01]  /*0ca0*/  @P1 LOP3.LUT R29, R28, 0x80000, RZ, 0xfc, !PT ;  /* 0x000800001c1d1812 */ /* 0x000fe200078efcff */
[----:B------:R-:W-:Y:S01]  /*0cb0*/  DSETP.MIN.AND P1, P2, RZ, R16, PT ;  /* 0x00000010ff00722a */ /* 0x000fe20003a20000 */
[----:B------:R-:W-:Y:S01]  /*0cc0*/  MOV R19, R17 ;  /* 0x0000001100137202 */ /* 0x000fe20000000f00 */
[----:B------:R-:W-:Y:S02]  /*0cd0*/  IMAD.MOV.U32 R28, RZ, RZ, RZ ;  /* 0x000000ffff1c7224 */ /* 0x000fe400078e00ff */
[----:B------:R-:W-:Y:S02]  /*0ce0*/  IMAD.MOV.U32 R27, RZ, RZ, R16 ;  /* 0x000000ffff1b7224 */ /* 0x000fe400078e0010 */
[----:B------:R-:W-:-:S08]  /*0cf0*/  FSEL R23, R18, R19, P1 ;  /* 0x0000001312177208 */ /* 0x000fd00000800000 */
[----:B------:R-:W-:Y:S01]  /*0d00*/  @P2 LOP3.LUT R23, R19, 0x80000, RZ, 0xfc, !PT ;  /* 0x0008000013172812 */ /* 0x000fe200078efcff */
[----:B------:R-:W-:Y:S01]  /*0d10*/  IMAD.MOV.U32 R19, RZ, RZ, R16 ;  /* 0x000000ffff137224 */ /* 0x000fe200078e0010 */
[----:B------:R-:W-:-:S04]  /*0d20*/  SEL R28, R28, R27, P0 ;  /* 0x0000001b1c1c7207 */ /* 0x000fc80000000000 */
[----:B------:R-:W-:Y:S01]  /*0d30*/  SEL R18, R18, R19, P1 ;  /* 0x0000001312127207 */ /* 0x000fe20000800000 */
[----:B------:R-:W-:Y:S01]  /*0d40*/  IMAD.MOV.U32 R19, RZ, RZ, R23 ;  /* 0x000000ffff137224 */ /* 0x000fe200078e0017 */
[----:B------:R0:W-:Y:S01]  /*0d50*/  REDG.E.ADD.F64.RN.STRONG.GPU desc[UR4][R14.64+0x400], R28 ;  /* 0x0004001c0e0079a6 */ /* 0x0001e2000c12ff04 */
[--C-:B------:R-:W-:Y:S01]  /*0d60*/  DSETP.MIN.AND P2, P3, RZ, -R16.reuse, PT ;  /* 0x80000010ff00722a */ /* 0x100fe20003b40000 */
[--C-:B------:R-:W-:Y:S02]  /*0d70*/  IMAD.MOV.U32 R22, RZ, RZ, R17.reuse ;  /* 0x000000ffff167224 */ /* 0x100fe400078e0011 */
[----:B------:R1:W-:Y:S01]  /*0d80*/  REDG.E.ADD.F64.RN.STRONG.GPU desc[UR4][R20.64+0x400], R18 ;  /* 0x00040012140079a6 */ /* 0x0003e2000c12ff04 */
[----:B------:R-:W-:Y:S01]  /*0d90*/  DSETP.MAX.AND P0, P1, RZ, -R16, PT ;  /* 0x80000010ff00722a */ /* 0x000fe2000390f000 */
[----:B0-----:R-:W-:Y:S02]  /*0da0*/  IMAD.MOV.U32 R28, RZ, RZ, R17 ;  /* 0x000000ffff1c7224 */ /* 0x001fe400078e0011 */
[----:B------:R-:W-:-:S02]  /*0db0*/  VIADD R17, R5, 0xa0 ;  /* 0x000000a005117836 */ /* 0x000fc40000000000 */
        /* <DEDUP_REMOVED lines=8> */
[----:B------:R-:W-:Y:S02]  /*0e40*/  SEL R22, R22, R27, P0 ;  /* 0x0000001b16167207 */ /* 0x000fe40000000000 */
[----:B------:R-:W-:-:S03]  /*0e50*/  MOV R27, RZ ;  /* 0x000000ff001b7202 */ /* 0x000fc60000000f00 */
[----:B------:R0:W-:Y:S01]  /*0e60*/  REDG.E.ADD.F64.RN.STRONG.GPU desc[UR4][R10.64+0x400], R22 ;  /* 0x000400160a0079a6 */ /* 0x0001e2000c12ff04 */
[----:B------:R-:W-:Y:S02]  /*0e70*/  FSEL R19, R27, -R28, P2 ;  /* 0x8000001c1b137208 */ /* 0x000fe40001000000 */
[----:B------:R-:W-:-:S05]  /*0e80*/  @P3 LOP3.LUT R19, R28, 0x80000, RZ, 0xfc, !PT ;  /* 0x000800001c133812 */ /* 0x000fca00078efcff */
[----:B------:R1:W-:Y:S01]  /*0e90*/  REDG.E.ADD.F64.RN.STRONG.GPU desc[UR4][R12.64+0x400], R18 ;  /* 0x000400120c0079a6 */ /* 0x0003e2000c12ff04 */
[----:B0-----:R-:W-:Y:S01]  /*0ea0*/  IMAD.MOV.U32 R22, RZ, RZ, RZ ;  /* 0x000000ffff167224 */ /* 0x001fe200078e00ff */
[----:B--2---:R-:W-:Y:S01]  /*0eb0*/  DSETP.MAX.AND P0, P1, RZ, R16, PT ;  /* 0x00000010ff00722a */ /* 0x004fe2000390f000 */
[----:B------:R-:W-:-:S05]  /*0ec0*/  IMAD.MOV.U32 R28, RZ, RZ, R17 ;  /* 0x000000ffff1c7224 */ /* 0x000fca00078e0011 */
[----:B------:R-:W-:-:S08]  /*0ed0*/  FSEL R29, R27, R28, P0 ;  /* 0x0000001c1b1d7208 */ /* 0x000fd00000000000 */
[----:B------:R-:W-:Y:S01]  /*0ee0*/  @P1 LOP3.LUT R29, R28, 0x80000, RZ, 0xfc, !PT ;  /* 0x000800001c1d1812 */ /* 0x000fe200078efcff */
[----:B------:R-:W-:Y:S01]  /*0ef0*/  DSETP.MIN.AND P1, P2, RZ, R16, PT ;  /* 0x00000010ff00722a */ /* 0x000fe20003a20000 */
[----:B------:R-:W-:Y:S02]  /*0f00*/  IMAD.MOV.U32 R23, RZ, RZ, R17 ;  /* 0x000000ffff177224 */ /* 0x000fe400078e0011 */
[----:B------:R-:W-:Y:S01]  /*0f10*/  IMAD.MOV.U32 R28, RZ, RZ, R16 ;  /* 0x000000ffff1c7224 */ /* 0x000fe200078e0010 */
[----:B-1----:R-:W-:Y:S02]  /*0f20*/  MOV R19, R29 ;  /* 0x0000001d00137202 */ /* 0x002fe40000000f00 */
[----:B------:R-:W-:Y:S02]  /*0f30*/  FSEL R29, R22, R23, P1 ;  /* 0x00000017161d7208 */ /* 0x000fe40000800000 */
[----:B------:R-:W-:Y:S01]  /*0f40*/  SEL R18, R27, R28, P0 ;  /* 0x0000001c1b127207 */ /* 0x000fe20000000000 */
[----:B------:R-:W-:-:S04]  /*0f50*/  IMAD.MOV.U32 R28, RZ, RZ, RZ ;  /* 0x000000ffff1c7224 */ /* 0x000fc800078e00ff */
[----:B------:R0:W-:Y:S01]  /*0f60*/  REDG.E.ADD.F64.RN.STRONG.GPU desc[UR4][R14.64+0x500], R18 ;  /* 0x000500120e0079a6 */ /* 0x0001e2000c12ff04 */
[----:B------:R-:W-:Y:S01]  /*0f70*/  @P2 LOP3.LUT R29, R23, 0x80000, RZ, 0xfc, !PT ;  /* 0x00080000171d2812 */ /* 0x000fe200078efcff */
[----:B------:R-:W-:Y:S01]  /*0f80*/  DSETP.MAX.AND P0, P2, RZ, -R16, PT ;  /* 0x80000010ff00722a */ /* 0x000fe20003a0f000 */
[----:B------:R-:W-:-:S05]  /*0f90*/  IMAD.MOV.U32 R23, RZ, RZ, R16 ;  /* 0x000000ffff177224 */ /* 0x000fca00078e0010 */
[----:B------:R-:W-:Y:S01]  /*0fa0*/  SEL R28, R28, R23, P1 ;  /* 0x000000171c1c7207 */ /* 0x000fe20000800000 */
[----:B------:R-:W-:Y:S02]  /*0fb0*/  IMAD.MOV.U32 R23, RZ, RZ, RZ ;  /* 0x000000ffff177224 */ /* 0x000fe400078e00ff */
[----:B------:R-:W-:Y:S02]  /*0fc0*/  IMAD.MOV.U32 R27, RZ, RZ, R16 ;  /* 0x000000ffff1b7224 */ /* 0x000fe400078e0010 */
[----:B------:R1:W-:Y:S01]  /*0fd0*/  REDG.E.ADD.F64.RN.STRONG.GPU desc[UR4][R20.64+0x500], R28 ;  /* 0x0005001c140079a6 */ /* 0x0003e2000c12ff04 */
[----:B0-----:R-:W-:Y:S01]  /*0fe0*/  MOV R18, R17 ;  /* 0x0000001100127202 */ /* 0x001fe20000000f00 */
[----:B------:R-:W-:-:S03]  /*0ff0*/  VIADD R19, R5, 0xc0 ;  /* 0x000000c005137836 */ /* 0x000fc60000000000 */
[----:B------:R-:W-:Y:S02]  /*1000*/  FSEL R23, R23, -R18, P0 ;  /* 0x8000001217177208 */ /* 0x000fe40000000000 */
[----:B------:R-:W-:Y:S01]  /*1010*/  @P2 LOP3.LUT R23, R18, 0x80000, RZ, 0xfc, !PT ;  /* 0x0008000012172812 */ /* 0x000fe200078efcff */
[----:B------:R-:W-:-:S06]  /*1020*/  IMAD.WIDE.U32 R18, R19, 0x8, R8 ;  /* 0x0000000813127825 */ /* 0x000fcc00078e0008 */
[----:B------:R-:W2:Y:S01]  /*1030*/  LDG.E.64.CONSTANT R18, desc[UR4][R18.64] ;  /* 0x0000000412127981 */ /* 0x000ea2000c1e9b00 */
[----:B------:R-:W-:Y:S01]  /*1040*/  SEL R22, R22, R27, P0 ;  /* 0x0000001b16167207 */ /* 0x000fe20000000000 */
[----:B------:R-:W-:-:S04]  /*1050*/  VIADD R27, R5, 0xe0 ;  /* 0x000000e0051b7836 */ /* 0x000fc80000000000 */
[----:B------:R-:W-:Y:S01]  /*1060*/  IMAD.WIDE.U32 R8, R27, 0x8, R8 ;  /* 0x000000081b087825 */ /* 0x000fe200078e0008 */
[----:B------:R-:W-:Y:S01]  /*1070*/  DSETP.MIN.AND P0, P1, RZ, -R16, PT ;  /* 0x80000010ff00722a */ /* 0x000fe20003900000 */
[----:B------:R0:W-:Y:S04]  /*1080*/  REDG.E.ADD.F64.RN.STRONG.GPU desc[UR4][R10.64+0x500], R22 ;  /* 0x000500160a0079a6 */ /* 0x0001e8000c12ff04 */
[----:B------:R-:W3:Y:S01]  /*1090*/  LDG.E.64.CONSTANT R8, desc[UR4][R8.64] ;  /* 0x0000000408087981 */ /* 0x000ee2000c1e9b00 */
[----:B------:R-:W-:Y:S02]  /*10a0*/  IMAD.MOV.U32 R27, RZ, RZ, R16 ;  /* 0x000000ffff1b7224 */ /* 0x000fe400078e0010 */
[----:B------:R-:W-:-:S05]  /*10b0*/  IMAD.MOV.U32 R16, RZ, RZ, RZ ;  /* 0x000000ffff107224 */ /* 0x000fca00078e00ff */
[C---:B-1----:R-:W-:Y:S02]  /*10c0*/  FSEL R29, R16.reuse, -R17, P0 ;  /* 0x80000011101d7208 */ /* 0x042fe40000000000 */
[----:B------:R-:W-:Y:S01]  /*10d0*/  @P1 LOP3.LUT R29, R17, 0x80000, RZ, 0xfc, !PT ;  /* 0x00080000111d1812 */ /* 0x000fe200078efcff */
[----:B0-----:R-:W-:Y:S01]  /*10e0*/  IMAD.MOV.U32 R22, RZ, RZ, RZ ;  /* 0x000000ffff167224 */ /* 0x001fe200078e00ff */
[----:B------:R-:W-:Y:S02]  /*10f0*/  SEL R16, R16, R27, P0 ;  /* 0x0000001b10107207 */ /* 0x000fe40000000000 */
[----:B------:R-:W-:-:S05]  /*1100*/  MOV R17, R29 ;  /* 0x0000001d00117202 */ /* 0x000fca0000000f00 */
[----:B------:R0:W-:Y:S02]  /*1110*/  REDG.E.ADD.F64.RN.STRONG.GPU desc[UR4][R12.64+0x500], R16 ;  /* 0x000500100c0079a6 */ /* 0x0001e4000c12ff04 */
[----:B0-----:R-:W-:Y:S01]  /*1120*/  IMAD.MOV.U32 R16, RZ, RZ, RZ ;  /* 0x000000ffff107224 */ /* 0x001fe200078e00ff */
[----:B------:R-:W-:Y:S01]  /*1130*/  IADD3 R26, PT, PT, R26, 0x8, RZ ;  /* 0x000000081a1a7810 */ /* 0x000fe20007ffe0ff */
[----:B------:R-:W-:Y:S02]  /*1140*/  VIADD R24, R24, 0x100 ;  /* 0x0000010018187836 */ /* 0x000fe40000000000 */
[----:B------:R-:W-:Y:S02]  /*1150*/  VIADD R5, R5, 0x100 ;  /* 0x0000010005057836 */ /* 0x000fe40000000000 */
[----:B------:R-:W-:Y:S02]  /*1160*/  VIADD R25, R25, 0x100 ;  /* 0x0000010019197836 */ /* 0x000fe40000000000 */
[----:B------:R-:W-:Y:S01]  /*1170*/  VIADD R7, R7, 0x100 ;  /* 0x0000010007077836 */ /* 0x000fe20000000000 */
[----:B--2---:R-:W-:Y:S01]  /*1180*/  DSETP.MAX.AND P1, P2, RZ, R18, PT ;  /* 0x00000012ff00722a */ /* 0x004fe20003a2f000 */
[----:B------:R-:W-:-:S05]  /*1190*/  IMAD.MOV.U32 R23, RZ, RZ, R19 ;  /* 0x000000ffff177224 */ /* 0x000fca00078e0013 */
[----:B------:R-:W-:-:S08]  /*11a0*/  FSEL R27, R22, R23, P1 ;  /* 0x00000017161b7208 */ /* 0x000fd00000800000 */
[----:B------:R-:W-:Y:S01]  /*11b0*/  @P2 LOP3.LUT R27, R23, 0x80000, RZ, 0xfc, !PT ;  /* 0x00080000171b2812 */ /* 0x000fe200078efcff */
[----:B------:R-:W-:Y:S01]  /*11c0*/  DSETP.MIN.AND P0, P2, RZ, R18, PT ;  /* 0x00000012ff00722a */ /* 0x000fe20003a00000 */
[----:B------:R-:W-:Y:S01]  /*11d0*/  IMAD.MOV.U32 R23, RZ, RZ, R18 ;  /* 0x000000ffff177224 */ /* 0x000fe200078e0012 */
[----:B------:R-:W-:-:S04]  /*11e0*/  MOV R17, R19 ;  /* 0x0000001300117202 */ /* 0x000fc80000000f00 */
[----:B------:R-:W-:Y:S01]  /*11f0*/  SEL R22, R22, R23, P1 ;  /* 0x0000001716167207 */ /* 0x000fe20000800000 */
[----:B------:R-:W-:Y:S01]  /*1200*/  IMAD.MOV.U32 R23, RZ, RZ, R27 ;  /* 0x000000ffff177224 */ /* 0x000fe200078e001b */
[----:B------:R-:W-:-:S04]  /*1210*/  FSEL R27, R16, R17, P0 ;  /* 0x00000011101b7208 */ /* 0x000fc80000000000 */
[----:B------:R0:W-:Y:S02]  /*1220*/  REDG.E.ADD.F64.RN.STRONG.GPU desc[UR4][R14.64+0x600], R22 ;  /* 0x000600160e0079a6 */ /* 0x0001e4000c12ff04 */
[----:B------:R-:W-:Y:S01]  /*1230*/  @P2 LOP3.LUT R27, R17, 0x80000, RZ, 0xfc, !PT ;  /* 0x00080000111b2812 */ /* 0x000fe200078efcff */
[----:B------:R-:W-:Y:S01]  /*1240*/  DSETP.MAX.AND P1, P2, RZ, -R18, PT ;  /* 0x80000012ff00722a */ /* 0x000fe20003a2f000 */
[----:B------:R-:W-:Y:S02]  /*1250*/  IMAD.MOV.U32 R17, RZ, RZ, R18 ;  /* 0x000000ffff117224 */ /* 0x000fe400078e0012 */
[----:B0-----:R-:W-:Y:S02]  /*1260*/  IMAD.MOV.U32 R23, RZ, RZ, RZ ;  /* 0x000000ffff177224 */ /* 0x001fe400078e00ff */
[----:B------:R-:W-:Y:S01]  /*1270*/  IMAD.MOV.U32 R22, RZ, RZ, R19 ;  /* 0x000000ffff167224 */ /* 0x000fe200078e0013 */
[----:B------:R-:W-:Y:S01]  /*1280*/  SEL R16, R16, R17, P0 ;  /* 0x0000001110107207 */ /* 0x000fe20000000000 */
[----:B------:R-:W-:-:S03]  /*1290*/  IMAD.MOV.U32 R17, RZ, RZ, R27 ;  /* 0x000000ffff117224 */ /* 0x000fc600078e001b */
[----:B------:R-:W-:-:S04]  /*12a0*/  FSEL R23, R23, -R22, P1 ;  /* 0x8000001617177208 */ /* 0x000fc80000800000 */
[----:B------:R-:W-:Y:S01]  /*12b0*/  @P2 LOP3.LUT R23, R22, 0x80000, RZ, 0xfc, !PT ;  /* 0x0008000016172812 */ /* 0x000fe200078efcff */
[----:B------:R-:W-:Y:S01]  /*12c0*/  IMAD.MOV.U32 R22, RZ, RZ, RZ ;  /* 0x000000ffff167224 */ /* 0x000fe200078e00ff */
[----:B------:R-:W-:Y:S01]  /*12d0*/  MOV R27, R18 ;  /* 0x00000012001b7202 */ /* 0x000fe20000000f00 */
[----:B------:R0:W-:Y:S03]  /*12e0*/  REDG.E.ADD.F64.RN.STRONG.GPU desc[UR4][R20.64+0x600], R16 ;  /* 0x00060010140079a6 */ /* 0x0001e6000c12ff04 */
[----:B------:R-:W-:Y:S01]  /*12f0*/  SEL R22, R22, R27, P1 ;  /* 0x0000001b16167207 */ /* 0x000fe20000800000 */
[----:B---3--:R-:W-:Y:S02]  /*1300*/  DSETP.MAX.AND P1, P2, RZ, R8, PT ;  /* 0x00000008ff00722a */ /* 0x008fe40003a2f000 */
[----:B------:R-:W-:Y:S01]  /*1310*/  DSETP.MIN.AND P0, P3, RZ, -R18, PT ;  /* 0x80000012ff00722a */ /* 0x000fe20003b00000 */
[----:B------:R-:W-:-:S02]  /*1320*/  IMAD.MOV.U32 R18, RZ, RZ, RZ ;  /* 0x000000ffff127224 */ /* 0x000fc400078e00ff */
[----:B------:R-:W-:Y:S01]  /*1330*/  IMAD.MOV.U32 R28, RZ, RZ, R19 ;  /* 0x000000ffff1c7224 */ /* 0x000fe200078e0013 */
[----:B------:R-:W-:Y:S01]  /*1340*/  DSETP.MIN.AND P4, P5, RZ, -R8, PT ;  /* 0x80000008ff00722a */ /* 0x000fe20003d80000 */
[----:B0-----:R-:W-:Y:S02]  /*1350*/  IMAD.MOV.U32 R17, RZ, RZ, RZ ;  /* 0x000000ffff117224 */ /* 0x001fe400078e00ff */
[----:B------:R-:W-:Y:S01]  /*1360*/  IMAD.MOV.U32 R16, RZ, RZ, R9 ;  /* 0x000000ffff107224 */ /* 0x000fe200078e0009 */
[----:B------:R-:W-:Y:S01]  /*1370*/  SEL R18, R18, R27, P0 ;  /* 0x0000001b12127207 */ /* 0x000fe20000000000 */
[----:B------:R-:W-:Y:S01]  /*1380*/  IMAD.MOV.U32 R19, RZ, RZ, RZ ;  /* 0x000000ffff137224 */ /* 0x000fe200078e00ff */
[----:B------:R0:W-:Y:S01]  /*1390*/  REDG.E.ADD.F64.RN.STRONG.GPU desc[UR4][R10.64+0x600], R22 ;  /* 0x000600160a0079a6 */ /* 0x0001e2000c12ff04 */
[----:B------:R-:W-:Y:S01]  /*13a0*/  IMAD.MOV.U32 R27, RZ, RZ, R8 ;  /* 0x000000ffff1b7224 */ /* 0x000fe200078e0008 */
[----:B------:R-:W-:Y:S02]  /*13b0*/  FSEL R17, R17, R16, P1 ;  /* 0x0000001011117208 */ /* 0x000fe40000800000 */
[----:B------:R-:W-:-:S02]  /*13c0*/  @P2 LOP3.LUT R17, R16, 0x80000, RZ, 0xfc, !PT ;  /* 0x0008000010112812 */ /* 0x000fc400078efcff */
[----:B------:R-:W-:Y:S02]  /*13d0*/  MOV R16, RZ ;  /* 0x000000ff00107202 */ /* 0x000fe40000000f00 */
[----:B------:R-:W-:Y:S02]  /*13e0*/  FSEL R19, R19, -R28, P0 ;  /* 0x8000001c13137208 */ /* 0x000fe40000000000 */
[----:B------:R-:W-:Y:S01]  /*13f0*/  SEL R16, R16, R27, P1 ;  /* 0x0000001b10107207 */ /* 0x000fe20000800000 */
[--C-:B------:R-:W-:Y:S01]  /*1400*/  DSETP.MIN.AND P0, P1, RZ, R8.reuse, PT ;  /* 0x00000008ff00722a */ /* 0x100fe20003900000 */
[----:B------:R-:W-:Y:S01]  /*1410*/  @P3 LOP3.LUT R19, R28, 0x80000, RZ, 0xfc, !PT ;  /* 0x000800001c133812 */ /* 0x000fe200078efcff */
[----:B------:R-:W-:Y:S01]  /*1420*/  DSETP.MAX.AND P2, P3, RZ, -R8, PT ;  /* 0x80000008ff00722a */ /* 0x000fe20003b4f000 */
[--C-:B------:R-:W-:Y:S01]  /*1430*/  IMAD.MOV.U32 R29, RZ, RZ, R8.reuse ;  /* 0x000000ffff1d7224 */ /* 0x100fe200078e0008 */
[----:B0-----:R-:W-:Y:S01]  /*1440*/  MOV R23, R8 ;  /* 0x0000000800177202 */ /* 0x001fe20000000f00 */
[----:B------:R-:W-:Y:S01]  /*1450*/  IMAD.MOV.U32 R28, RZ, RZ, R8 ;  /* 0x000000ffff1c7224 */ /* 0x000fe200078e0008 */
[----:B------:R0:W-:Y:S01]  /*1460*/  REDG.E.ADD.F64.RN.STRONG.GPU desc[UR4][R12.64+0x600], R18 ;  /* 0x000600120c0079a6 */ /* 0x0001e2000c12ff04 */
[----:B------:R-:W-:-:S02]  /*1470*/  IMAD.MOV.U32 R27, RZ, RZ, R9 ;  /* 0x000000ffff1b7224 */ /* 0x000fc400078e0009 */
[----:B------:R-:W-:Y:S01]  /*1480*/  IMAD.MOV.U32 R8, RZ, RZ, RZ ;  /* 0x000000ffff087224 */ /* 0x000fe200078e00ff */
[----:B------:R1:W-:Y:S01]  /*1490*/  REDG.E.ADD.F64.RN.STRONG.GPU desc[UR4][R14.64+0x700], R16 ;  /* 0x000700100e0079a6 */ /* 0x0003e2000c12ff04 */
[----:B------:R-:W-:Y:S02]  /*14a0*/  IMAD.MOV.U32 R22, RZ, RZ, R9 ;  /* 0x000000ffff167224 */ /* 0x000fe400078e0009 */
[----:B0-----:R-:W-:Y:S01]  /*14b0*/  IMAD.MOV.U32 R18, RZ, RZ, RZ ;  /* 0x000000ffff127224 */ /* 0x001fe200078e00ff */
[----:B-1----:R-:W-:Y:S01]  /*14c0*/  SEL R16, R8, R29, P0 ;  /* 0x0000001d08107207 */ /* 0x002fe20000000000 */
[----:B------:R-:W-:-:S03]  /*14d0*/  IMAD.MOV.U32 R15, RZ, RZ, RZ ;  /* 0x000000ffff0f7224 */ /* 0x000fc600078e00ff */
[----:B------:R-:W-:Y:S02]  /*14e0*/  FSEL R19, R18, R27, P0 ;  /* 0x0000001b12137208 */ /* 0x000fe40000000000 */
[----:B------:R-:W-:Y:S02]  /*14f0*/  @P1 LOP3.LUT R19, R27, 0x80000, RZ, 0xfc, !PT ;  /* 0x000800001b131812 */ /* 0x000fe400078efcff */
[----:B------:R-:W-:Y:S02]  /*1500*/  ISETP.NE.AND P0, PT, R26, RZ, PT ;  /* 0x000000ff1a00720c */ /* 0x000fe40003f05270 */
[----:B------:R-:W-:Y:S02]  /*1510*/  FSEL R27, R8, -R9, P4 ;  /* 0x80000009081b7208 */ /* 0x000fe40002000000 */
[----:B------:R-:W-:Y:S01]  /*1520*/  @P5 LOP3.LUT R27, R9, 0x80000, RZ, 0xfc, !PT ;  /* 0x00080000091b5812 */ /* 0x000fe200078efcff */
[----:B------:R-:W-:Y:S01]  /*1530*/  IMAD.MOV.U32 R17, RZ, RZ, R19 ;  /* 0x000000ffff117224 */ /* 0x000fe200078e0013 */
[----:B------:R-:W-:-:S02]  /*1540*/  SEL R14, R15, R28, P2 ;  /* 0x0000001c0f0e7207 */ /* 0x000fc40001000000 */
[----:B------:R-:W-:Y:S01]  /*1550*/  FSEL R15, R15, -R22, P2 ;  /* 0x800000160f0f7208 */ /* 0x000fe20001000000 */
[----:B------:R-:W-:Y:S01]  /*1560*/  IMAD.MOV.U32 R9, RZ, RZ, R27 ;  /* 0x000000ffff097224 */ /* 0x000fe200078e001b */
[----:B------:R-:W-:Y:S01]  /*1570*/  @P3 LOP3.LUT R15, R22, 0x80000, RZ, 0xfc, !PT ;  /* 0x00080000160f3812 */ /* 0x000fe200078efcff */
[----:B------:R0:W-:Y:S01]  /*1580*/  REDG.E.ADD.F64.RN.STRONG.GPU desc[UR4][R20.64+0x700], R16 ;  /* 0x00070010140079a6 */ /* 0x0001e2000c12ff04 */
[----:B------:R-:W-:-:S03]  /*1590*/  SEL R8, R8, R23, P4 ;  /* 0x0000001708087207 */ /* 0x000fc60002000000 */
[----:B------:R0:W-:Y:S04]  /*15a0*/  REDG.E.ADD.F64.RN.STRONG.GPU desc[UR4][R10.64+0x700], R14 ;  /* 0x0007000e0a0079a6 */ /* 0x0001e8000c12ff04 */
[----:B------:R0:W-:Y:S01]  /*15b0*/  REDG.E.ADD.F64.RN.STRONG.GPU desc[UR4][R12.64+0x700], R8 ;  /* 0x000700080c0079a6 */ /* 0x0001e2000c12ff04 */
[----:B------:R-:W-:Y:S05]  /*15c0*/  @P0 BRA `(.L_x_3) ;  /* 0xffffffec00300947 */ /* 0x000fea000383ffff */
[----:B------:R-:W-:Y:S05]  /*15d0*/  BSYNC.RECONVERGENT B1 ;  /* 0x0000000000017941 */ /* 0x000fea0003800200 */
.L_x_2:
[----:B------:R-:W-:-:S07]  /*15e0*/  VIADD R5, R24, 0xffffff80 ;  /* 0xffffff8018057836 */ /* 0x000fce0000000000 */
.L_x_1:
[----:B------:R-:W-:Y:S05]  /*15f0*/  BSYNC.RECONVERGENT B0 ;  /* 0x0000000000007941 */ /* 0x000fea0003800200 */
.L_x_0:
[----:B------:R-:W-:-:S13]  /*1600*/  LOP3.LUT P0, R7, R6, 0x7, RZ, 0xc0, !PT ;  /* 0x0000000706077812 */ /* 0x000fda000780c0ff */
[----:B------:R-:W-:Y:S05]  /*1610*/  @!P0 EXIT ;  /* 0x000000000000894d */ /* 0x000fea0003800000 */
[----:B------:R-:W-:Y:S01]  /*1620*/  ISETP.GE.U32.AND P1, PT, R7, 0x4, PT ;  /* 0x000000040700780c */ /* 0x000fe20003f26070 */
[----:B------:R-:W-:Y:S01]  /*1630*/  BSSY.RECONVERGENT B0, `(.L_x_4) ;  /* 0x00000ab000007945 */ /* 0x000fe20003800200 */
[----:B------:R-:W-:-:S11]  /*1640*/  LOP3.LUT P0, R24, R6, 0x3, RZ, 0xc0, !PT ;  /* 0x0000000306187812 */ /* 0x000fd6000780c0ff */
[----:B------:R-:W-:Y:S05]  /*1650*/  @!P1 BRA `(.L_x_5) ;  /* 0x0000000800a09947 */ /* 0x000fea0003800000 */
[----:B0-----:R-:W0:Y:S01]  /*1660*/  LDC.64 R10, c[0x0][0x3a0] ;  /* 0x0000e800ff0a7b82 */ /* 0x001e220000000a00 */
[----:B------:R-:W1:Y:S07]  /*1670*/  LDCU UR6, c[0x0][0x380] ;  /* 0x00007000ff0677ac */ /* 0x000e6e0008000800 */
[----:B------:R-:W2:Y:S08]  /*1680*/  LDC.64 R16, c[0x0][0x3a8] ;  /* 0x0000ea00ff107b82 */ /* 0x000eb00000000a00 */
[----:B------:R-:W3:Y:S01]  /*1690*/  LDC.64 R18, c[0x0][0x3b0] ;  /* 0x0000ec00ff127b82 */ /* 0x000ee20000000a00 */
[----:B-1----:R-:W-:-:S04]  /*16a0*/  IMAD R13, R0, UR6, R5 ;  /* 0x00000006000d7c24 */ /* 0x002fc8000f8e0205 */
[----:B0-----:R-:W-:-:S06]  /*16b0*/  IMAD.WIDE.U32 R20, R13, 0x8, R10 ;  /* 0x000000080d147825 */ /* 0x001fcc00078e000a */
[----:B------:R-:W4:Y:S01]  /*16c0*/  LDG.E.64.CONSTANT R20, desc[UR4][R20.64] ;  /* 0x0000000414147981 */ /* 0x000f22000c1e9b00 */
[----:B------:R-:W-:-:S05]  /*16d0*/  IADD3 R7, PT, PT, R13, 0x20, RZ ;  /* 0x000000200d077810 */ /* 0x000fca0007ffe0ff */
[----:B------:R-:W-:-:S06]  /*16e0*/  IMAD.WIDE.U32 R6, R7, 0x8, R10 ;  /* 0x0000000807067825 */ /* 0x000fcc00078e000a */
[----:B------:R-:W5:Y:S01]  /*16f0*/  LDG.E.64.CONSTANT R6, desc[UR4][R6.64] ;  /* 0x0000000406067981 */ /* 0x000f62000c1e9b00 */
[----:B------:R-:W-:-:S04]  /*1700*/  VIADD R9, R13, 0x40 ;  /* 0x000000400d097836 */ /* 0x000fc80000000000 */
[----:B------:R-:W-:-:S06]  /*1710*/  IMAD.WIDE.U32 R8, R9, 0x8, R10 ;  /* 0x0000000809087825 */ /* 0x000fcc00078e000a */
[----:B------:R-:W5:Y:S01]  /*1720*/  LDG.E.64.CONSTANT R8, desc[UR4][R8.64] ;  /* 0x0000000408087981 */ /* 0x000f62000c1e9b00 */
[----:B------:R-:W-:-:S04]  /*1730*/  VIADD R13, R13, 0x60 ;  /* 0x000000600d0d7836 */ /* 0x000fc80000000000 */
[----:B------:R-:W-:-:S06]  /*1740*/  IMAD.WIDE.U32 R10, R13, 0x8, R10 ;  /* 0x000000080d0a7825 */ /* 0x000fcc00078e000a */
[----:B------:R-:W5:Y:S01]  /*1750*/  LDG.E.64.CONSTANT R10, desc[UR4][R10.64] ;  /* 0x000000040a0a7981 */ /* 0x000f62000c1e9b00 */
[----:B------:R-:W-:Y:S02]  /*1760*/  IMAD.MOV.U32 R22, RZ, RZ, RZ ;  /* 0x000000ffff167224 */ /* 0x000fe400078e00ff */
[----:B------:R-:W-:Y:S02]  /*1770*/  IMAD.MOV.U32 R12, RZ, RZ, RZ ;  /* 0x000000ffff0c7224 */ /* 0x000fe400078e00ff */
[----:B------:R-:W-:Y:S02]  /*1780*/  IMAD.MOV.U32 R14, RZ, RZ, RZ ;  /* 0x000000ffff0e7224 */ /* 0x000fe400078e00ff */
[----:B------:R-:W-:Y:S02]  /*1790*/  IMAD.MOV.U32 R26, RZ, RZ, RZ ;  /* 0x000000ffff1a7224 */ /* 0x000fe400078e00ff */
[----:B------:R-:W-:Y:S01]  /*17a0*/  IMAD R15, R3, UR6, R5 ;  /* 0x00000006030f7c24 */ /* 0x000fe2000f8e0205 */
[----:B----4-:R-:W-:Y:S01]  /*17b0*/  DSETP.MAX.AND P1, P2, RZ, R20, PT ;  /* 0x00000014ff00722a */ /* 0x010fe20003a2f000 */
[----:B------:R-:W-:Y:S01]  /*17c0*/  IMAD.MOV.U32 R23, RZ, RZ, R21 ;  /* 0x000000ffff177224 */ /* 0x000fe200078e0015 */
[----:B------:R-:W-:-:S04]  /*17d0*/  MOV R13, R20 ;  /* 0x00000014000d7202 */ /* 0x000fc80000000f00 */
[----:B------:R-:W-:Y:S02]  /*17e0*/  FSEL R25, R12, R23, P1 ;  /* 0x000000170c197208 */ /* 0x000fe40000800000 */
[----:B------:R-:W-:Y:S01]  /*17f0*/  SEL R22, R22, R13, P1 ;  /* 0x0000000d16167207 */ /* 0x000fe20000800000 */
[----:B------:R-:W-:Y:S01]  /*1800*/  DSETP.MIN.AND P1, P3, RZ, R20, PT ;  /* 0x00000014ff00722a */ /* 0x000fe20003b20000 */
[----:B------:R-:W-:Y:S02]  /*1810*/  IMAD.MOV.U32 R27, RZ, RZ, R21 ;  /* 0x000000ffff1b7224 */ /* 0x000fe400078e0015 */
[----:B--2---:R-:W-:Y:S02]  /*1820*/  IMAD.WIDE R12, R15, 0x8, R16 ;  /* 0x000000080f0c7825 */ /* 0x004fe400078e0210 */
[----:B------:R-:W-:-:S05]  /*1830*/  @P2 LOP3.LUT R25, R23, 0x80000, RZ, 0xfc, !PT ;  /* 0x0008000017192812 */ /* 0x000fca00078efcff */
[----:B------:R-:W-:Y:S02]  /*1840*/  IMAD.MOV.U32 R23, RZ, RZ, R25 ;  /* 0x000000ffff177224 */ /* 0x000fe400078e0019 */
[----:B------:R-:W-:Y:S01]  /*1850*/  IMAD.MOV.U32 R25, RZ, RZ, R20 ;  /* 0x000000ffff197224 */ /* 0x000fe200078e0014 */
[----:B------:R-:W-:Y:S02]  /*1860*/  FSEL R29, R14, R27, P1 ;  /* 0x0000001b0e1d7208 */ /* 0x000fe40000800000 */
[----:B------:R-:W-:Y:S01]  /*1870*/  @P3 LOP3.LUT R29, R27, 0x80000, RZ, 0xfc, !PT ;  /* 0x000800001b1d3812 */ /* 0x000fe200078efcff */
[--C-:B------:R-:W-:Y:S01]  /*1880*/  DSETP.MIN.AND P3, P4, RZ, -R20.reuse, PT ;  /* 0x80000014ff00722a */ /* 0x100fe20003c60000 */
[----:B------:R-:W-:Y:S01]  /*1890*/  SEL R26, R26, R25, P1 ;  /* 0x000000191a1a7207 */ /* 0x000fe20000800000 */
[----:B------:R-:W-:Y:S01]  /*18a0*/  DSETP.MAX.AND P1, P2, RZ, -R20, PT ;  /* 0x80000014ff00722a */ /* 0x000fe20003a2f000 */
[----:B------:R0:W-:Y:S01]  /*18b0*/  REDG.E.ADD.F64.RN.STRONG.GPU desc[UR4][R12.64], R22 ;  /* 0x000000160c0079a6 */ /* 0x0001e2000c12ff04 */
[----:B------:R-:W-:Y:S01]  /*18c0*/  IMAD.MOV.U32 R25, RZ, RZ, RZ ;  /* 0x000000ffff197224 */ /* 0x000fe200078e00ff */
[----:B------:R-:W-:Y:S01]  /*18d0*/  MOV R27, R29 ;  /* 0x0000001d001b7202 */ /* 0x000fe20000000f00 */
[----:B------:R-:W-:-:S02]  /*18e0*/  IMAD R29, R2, UR6, R5 ;  /* 0x00000006021d7c24 */ /* 0x000fc4000f8e0205 */
[----:B---3--:R-:W-:-:S04]  /*18f0*/  IMAD.WIDE R14, R15, 0x8, R18 ;  /* 0x000000080f0e7825 */ /* 0x008fc800078e0212 */
[----:B0-----:R-:W-:Y:S01]  /*1900*/  IMAD.MOV.U32 R23, RZ, RZ, RZ ;  /* 0x000000ffff177224 */ /* 0x001fe200078e00ff */
[----:B------:R0:W-:Y:S01]  /*1910*/  REDG.E.ADD.F64.RN.STRONG.GPU desc[UR4][R14.64], R26 ;  /* 0x0000001a0e0079a6 */ /* 0x0001e2000c12ff04 */
[----:B------:R-:W-:Y:S02]  /*1920*/  IMAD.MOV.U32 R22, RZ, RZ, R21 ;  /* 0x000000ffff167224 */ /* 0x000fe400078e0015 */
[----:B------:R-:W-:-:S03]  /*1930*/  IMAD.WIDE R16, R29, 0x8, R16 ;  /* 0x000000081d107825 */ /* 0x000fc600078e0210 */
[-C--:B------:R-:W-:Y:S01]  /*1940*/  FSEL R23, R23, -R22.reuse, P1 ;  /* 0x8000001617177208 */ /* 0x080fe20000800000 */
[----:B------:R-:W-:Y:S01]  /*1950*/  IMAD.WIDE R18, R29, 0x8, R18 ;  /* 0x000000081d127825 */ /* 0x000fe200078e0212 */
[----:B------:R-:W-:Y:S02]  /*1960*/  FSEL R25, R25, -R22, P3 ;  /* 0x8000001619197208 */ /* 0x000fe40001800000 */
[C---:B------:R-:W-:Y:S01]  /*1970*/  @P2 LOP3.LUT R23, R22.reuse, 0x80000, RZ, 0xfc, !PT ;  /* 0x0008000016172812 */ /* 0x040fe200078efcff */
[--C-:B------:R-:W-:Y:S01]  /*1980*/  IMAD.MOV.U32 R29, RZ, RZ, R20.reuse ;  /* 0x000000ffff1d7224 */ /* 0x100fe200078e0014 */
[----:B------:R-:W-:Y:S01]  /*1990*/  @P4 LOP3.LUT R25, R22, 0x80000, RZ, 0xfc, !PT ;  /* 0x0008000016194812 */ /* 0x000fe200078efcff */
[----:B------:R-:W-:Y:S02]  /*19a0*/  IMAD.MOV.U32 R22, RZ, RZ, RZ ;  /* 0x000000ffff167224 */ /* 0x000fe400078e00ff */
[----:B------:R-:W-:Y:S02]  /*19b0*/  IMAD.MOV.U32 R21, RZ, RZ, R23 ;  /* 0x000000ffff157224 */ /* 0x000fe400078e0017 */
[----:B0-----:R-:W-:Y:S01]  /*19c0*/  IMAD.MOV.U32 R27, RZ, RZ, R20 ;  /* 0x000000ffff1b7224 */ /* 0x001fe200078e0014 */
[----:B------:R-:W-:Y:S01]  /*19d0*/  SEL R22, R22, R29, P3 ;  /* 0x0000001d16167207 */ /* 0x000fe20001800000 */
[----:B-----5:R-:W-:Y:S01]  /*19e0*/  DSETP.MAX.AND P3, P4, RZ, R6, PT ;  /* 0x00000006ff00722a */ /* 0x020fe20003c6f000 */
[----:B------:R-:W-:Y:S01]  /*19f0*/  IMAD.MOV.U32 R23, RZ, RZ, R25 ;  /* 0x000000ffff177224 */ /* 0x000fe200078e0019 */
[----:B------:R-:W-:Y:S01]  /*1a00*/  MOV R20, RZ ;  /* 0x000000ff00147202 */ /* 0x000fe20000000f00 */
[----:B------:R-:W-:-:S02]  /*1a10*/  IMAD.MOV.U32 R25, RZ, RZ, RZ ;  /* 0x000000ffff197224 */ /* 0x000fc400078e00ff */
[----:B------:R-:W-:Y:S01]  /*1a20*/  IMAD.MOV.U32 R28, RZ, RZ, R7 ;  /* 0x000000ffff1c7224 */ /* 0x000fe200078e0007 */
[----:B------:R-:W-:Y:S02]  /*1a30*/  SEL R20, R20, R27, P1 ;  /* 0x0000001b14147207 */ /* 0x000fe40000800000 */
[----:B------:R-:W-:Y:S02]  /*1a40*/  MOV R26, RZ ;  /* 0x000000ff001a7202 */ /* 0x000fe40000000f00 */
[----:B------:R-:W-:Y:S01]  /*1a50*/  FSEL R27, R25, R28, P3 ;  /* 0x0000001c191b7208 */ /* 0x000fe20001800000 */
[----:B------:R-:W-:Y:S01]  /*1a60*/  IMAD.MOV.U32 R25, RZ, RZ, R6 ;  /* 0x000000ffff197224 */ /* 0x000fe200078e0006 */
[----:B------:R0:W-:Y:S01]  /*1a70*/  REDG.E.ADD.F64.RN.STRONG.GPU desc[UR4][R16.64], R20 ;  /* 0x00000014100079a6 */ /* 0x0001e2000c12ff04 */
[--C-:B------:R-:W-:Y:S01]  /*1a80*/  DSETP.MIN.AND P1, P2, RZ, R6.reuse, PT ;  /* 0x00000006ff00722a */ /* 0x100fe20003a20000 */
[----:B------:R-:W-:Y:S02]  /*1a90*/  @P4 LOP3.LUT R27, R28, 0x80000, RZ, 0xfc, !PT ;  /* 0x000800001c1b4812 */ /* 0x000fe400078efcff */
[----:B------:R-:W-:Y:S01]  /*1aa0*/  SEL R26, R26, R25, P3 ;  /* 0x000000191a1a7207 */ /* 0x000fe20001800000 */
[--C-:B------:R-:W-:Y:S01]  /*1ab0*/  DSETP.MAX.AND P3, P4, RZ, -R6.reuse, PT ;  /* 0x80000006ff00722a */ /* 0x100fe20003c6f000 */
[----:B------:R1:W-:Y:S01]  /*1ac0*/  REDG.E.ADD.F64.RN.STRONG.GPU desc[UR4][R18.64], R22 ;  /* 0x00000016120079a6 */ /* 0x0003e2000c12ff04 */
[----:B------:R-:W-:Y:S01]  /*1ad0*/  DSETP.MIN.AND P5, P6, RZ, -R6, PT ;  /* 0x80000006ff00722a */ /* 0x000fe20003ea0000 */
[----:B0-----:R-:W-:-:S02]  /*1ae0*/  IMAD.MOV.U32 R20, RZ, RZ, RZ ;  /* 0x000000ffff147224 */ /* 0x001fc400078e00ff */
[----:B------:R0:W-:Y:S01]  /*1af0*/  REDG.E.ADD.F64.RN.STRONG.GPU desc[UR4][R12.64+0x100], R26 ;  /* 0x0001001a0c0079a6 */ /* 0x0001e2000c12ff04 */
[--C-:B------:R-:W-:Y:S02]  /*1b00*/  IMAD.MOV.U32 R21, RZ, RZ, R7.reuse ;  /* 0x000000ffff157224 */ /* 0x100fe400078e0007 */
[----:B-1----:R-:W-:-:S03]  /*1b10*/  IMAD.MOV.U32 R22, RZ, RZ, R7 ;  /* 0x000000ffff167224 */ /* 0x002fc600078e0007 */
[----:B------:R-:W-:Y:S02]  /*1b20*/  FSEL R23, R20, R21, P1 ;  /* 0x0000001514177208 */ /* 0x000fe40000800000 */
[----:B------:R-:W-:Y:S01]  /*1b30*/  MOV R20, R7 ;  /* 0x0000000700147202 */ /* 0x000fe20000000f00 */
[----:B------:R-:W-:Y:S02]  /*1b40*/  HFMA2 R7, -RZ, RZ, 0, 0 ;  /* 0x00000000ff077431 */ /* 0x000fe400000001ff */
[----:B------:R-:W-:Y:S01]  /*1b50*/  IMAD.MOV.U32 R25, RZ, RZ, RZ ;  /* 0x000000ffff197224 */ /* 0x000fe200078e00ff */
[----:B------:R-:W-:Y:S01]  /*1b60*/  @P2 LOP3.LUT R23, R21, 0x80000, RZ, 0xfc, !PT ;  /* 0x0008000015172812 */ /* 0x000fe200078efcff */
[--C-:B------:R-:W-:Y:S02]  /*1b70*/  IMAD.MOV.U32 R28, RZ, RZ, R6.reuse ;  /* 0x000000ffff1c7224 */ /* 0x100fe400078e0006 */
[----:B------:R-:W-:Y:S01]  /*1b80*/  IMAD.MOV.U32 R21, RZ, RZ, RZ ;  /* 0x000000ffff157224 */ /* 0x000fe200078e00ff */
[----:B------:R-:W-:Y:S01]  /*1b90*/  FSEL R25, R25, -R20, P3 ;  /* 0x8000001419197208 */ /* 0x000fe20001800000 */
[--C-:B------:R-:W-:Y:S01]  /*1ba0*/  IMAD.MOV.U32 R29, RZ, RZ, R6.reuse ;  /* 0x000000ffff1d7224 */ /* 0x100fe200078e0006 */
[----:B------:R-:W-:Y:S01]  /*1bb0*/  @P4 LOP3.LUT R25, R20, 0x80000, RZ, 0xfc, !PT ;  /* 0x0008000014194812 */ /* 0x000fe200078efcff */
[----:B------:R-:W-:Y:S01]  /*1bc0*/  IMAD.MOV.U32 R20, RZ, RZ, R6 ;  /* 0x000000ffff147224 */ /* 0x000fe200078e0006 */
[----:B------:R-:W-:Y:S01]  /*1bd0*/  SEL R6, R7, R28, P3 ;  /* 0x0000001c07067207 */ /* 0x000fe20001800000 */
[----:B------:R-:W-:Y:S01]  /*1be0*/  DSETP.MAX.AND P3, P4, RZ, R8, PT ;  /* 0x00000008ff00722a */ /* 0x000fe20003c6f000 */
[----:B------:R-:W-:-:S02]  /*1bf0*/  FSEL R21, R21, -R22, P5 ;  /* 0x8000001615157208 */ /* 0x000fc40002800000 */
[----:B------:R-:W-:Y:S01]  /*1c00*/  @P6 LOP3.LUT R21, R22, 0x80000, RZ, 0xfc, !PT ;  /* 0x0008000016156812 */ /* 0x000fe200078efcff */
[----:B------:R-:W-:Y:S01]  /*1c10*/  IMAD.MOV.U32 R22, RZ, RZ, RZ ;  /* 0x000000ffff167224 */ /* 0x000fe200078e00ff */
[----:B------:R-:W-:Y:S01]  /*1c20*/  SEL R20, R7, R20, P5 ;  /* 0x0000001407147207 */ /* 0x000fe20002800000 */
[----:B------:R-:W-:Y:S02]  /*1c30*/  IMAD.MOV.U32 R7, RZ, RZ, R25 ;  /* 0x000000ffff077224 */ /* 0x000fe400078e0019 */
[----:B------:R-:W-:Y:S01]  /*1c40*/  IMAD.MOV.U32 R25, RZ, RZ, RZ ;  /* 0x000000ffff197224 */ /* 0x000fe200078e00ff */
[----:B------:R-:W-:Y:S01]  /*1c50*/  SEL R22, R22, R29, P1 ;  /* 0x0000001d16167207 */ /* 0x000fe20000800000 */
[----:B------:R-:W-:Y:S02]  /*1c60*/  IMAD.MOV.U32 R28, RZ, RZ, R9 ;  /* 0x000000ffff1c7224 */ /* 0x000fe400078e0009 */
[----:B0-----:R-:W-:Y:S02]  /*1c70*/  IMAD.MOV.U32 R26, RZ, RZ, RZ ;  /* 0x000000ffff1a7224 */ /* 0x001fe400078e00ff */
[----:B------:R-:W-:Y:S01]  /*1c80*/  IMAD.MOV.U32 R27, RZ, RZ, R8 ;  /* 0x000000ffff1b7224 */ /* 0x000fe200078e0008 */
[----:B------:R0:W-:Y:S01]  /*1c90*/  REDG.E.ADD.F64.RN.STRONG.GPU desc[UR4][R14.64+0x100], R22 ;  /* 0x000100160e0079a6 */ /* 0x0001e2000c12ff04 */
[----:B------:R-:W-:-:S02]  /*1ca0*/  FSEL R25, R25, R28, P3 ;  /* 0x0000001c19197208 */ /* 0x000fc40001800000 */
[----:B------:R-:W-:Y:S01]  /*1cb0*/  @P4 LOP3.LUT R25, R28, 0x80000, RZ, 0xfc, !PT ;  /* 0x000800001c194812 */ /* 0x000fe200078efcff */
[----:B------:R1:W-:Y:S01]  /*1cc0*/  REDG.E.ADD.F64.RN.STRONG.GPU desc[UR4][R16.64+0x100], R6 ;  /* 0x00010006100079a6 */ /* 0x0003e2000c12ff04 */
[--C-:B------:R-:W-:Y:S02]  /*1cd0*/  DSETP.MIN.AND P2, P1, RZ, R8.reuse, PT ;  /* 0x00000008ff00722a */ /* 0x100fe40003940000 */
[--C-:B------:R-:W-:Y:S01]  /*1ce0*/  DSETP.MIN.AND P5, P6, RZ, -R8.reuse, PT ;  /* 0x80000008ff00722a */ /* 0x100fe20003ea0000 */
[----:B------:R2:W-:Y:S01]  /*1cf0*/  REDG.E.ADD.F64.RN.STRONG.GPU desc[UR4][R18.64+0x100], R20 ;  /* 0x00010014120079a6 */ /* 0x0005e2000c12ff04 */
[----:B0-----:R-:W-:Y:S01]  /*1d00*/  SEL R22, R26, R27, P3 ;  /* 0x0000001b1a167207 */ /* 0x001fe20001800000 */
[----:B------:R-:W-:Y:S01]  /*1d10*/  DSETP.MAX.AND P3, P4, RZ, -R8, PT ;  /* 0x80000008ff00722a */ /* 0x000fe20003c6f000 */
[----:B------:R-:W-:Y:S01]  /*1d20*/  IMAD.MOV.U32 R23, RZ, RZ, R25 ;  /* 0x000000ffff177224 */ /* 0x000fe200078e0019 */
[----:B------:R-:W-:Y:S01]  /*1d30*/  MOV R25, R8 ;  /* 0x0000000800197202 */ /* 0x000fe20000000f00 */
[----:B-1----:R-:W-:-:S02]  /*1d40*/  IMAD.MOV.U32 R7, RZ, RZ, R8 ;  /* 0x000000ffff077224 */ /* 0x002fc400078e0008 */
[--C-:B------:R-:W-:Y:S01]  /*1d50*/  IMAD.MOV.U32 R26, RZ, RZ, R9.reuse ;  /* 0x000000ffff1a7224 */ /* 0x100fe200078e0009 */
[----:B------:R0:W-:Y:S01]  /*1d60*/  REDG.E.ADD.F64.RN.STRONG.GPU desc[UR4][R12.64+0x200], R22 ;  /* 0x000200160c0079a6 */ /* 0x0001e2000c12ff04 */
[----:B--2---:R-:W-:Y:S01]  /*1d70*/  IMAD.MOV.U32 R21, RZ, RZ, R9 ;  /* 0x000000ffff157224 */ /* 0x004fe200078e0009 */
[----:B------:R-:W-:Y:S01]  /*1d80*/  CS2R R8, SRZ ;  /* 0x0000000000087805 */ /* 0x000fe2000001ff00 */
[----:B------:R-:W-:Y:S01]  /*1d90*/  IMAD.MOV.U32 R20, RZ, RZ, RZ ;  /* 0x000000ffff147224 */ /* 0x000fe200078e00ff */
[----:B------:R-:W-:-:S04]  /*1da0*/  MOV R6, RZ ;  /* 0x000000ff00067202 */ /* 0x000fc80000000f00 */
[----:B------:R-:W-:Y:S02]  /*1db0*/  SEL R20, R20, R7, P3 ;  /* 0x0000000714147207 */ /* 0x000fe40001800000 */
[----:B0-----:R-:W-:Y:S02]  /*1dc0*/  FSEL R23, R8, -R21, P3 ;  /* 0x8000001508177208 */ /* 0x001fe40001800000 */
[----:B------:R-:W-:Y:S01]  /*1dd0*/  @P4 LOP3.LUT R23, R21, 0x80000, RZ, 0xfc, !PT ;  /* 0x0008000015174812 */ /* 0x000fe200078efcff */
[----:B------:R-:W-:Y:S01]  /*1de0*/  DSETP.MAX.AND P3, P4, RZ, R10, PT ;  /* 0x0000000aff00722a */ /* 0x000fe20003c6f000 */
[----:B------:R-:W-:-:S03]  /*1df0*/  IMAD.MOV.U32 R22, RZ, RZ, RZ ;  /* 0x000000ffff167224 */ /* 0x000fc600078e00ff */
[----:B------:R-:W-:Y:S02]  /*1e00*/  IMAD.MOV.U32 R21, RZ, RZ, R23 ;  /* 0x000000ffff157224 */ /* 0x000fe400078e0017 */
[----:B------:R-:W-:Y:S01]  /*1e10*/  IMAD.MOV.U32 R23, RZ, RZ, R10 ;  /* 0x000000ffff177224 */ /* 0x000fe200078e000a */
[----:B------:R-:W-:Y:S01]  /*1e20*/  SEL R6, R6, R7, P2 ;  /* 0x0000000706067207 */ /* 0x000fe20001000000 */
[----:B------:R-:W-:Y:S01]  /*1e30*/  IMAD.MOV.U32 R7, RZ, RZ, RZ ;  /* 0x000000ffff077224 */ /* 0x000fe200078e00ff */
[----:B------:R-:W-:Y:S02]  /*1e40*/  FSEL R9, R9, -R26, P5 ;  /* 0x8000001a09097208 */ /* 0x000fe40002800000 */
[----:B------:R-:W-:Y:S01]  /*1e50*/  SEL R22, R22, R23, P3 ;  /* 0x0000001716167207 */ /* 0x000fe20001800000 */
[----:B------:R-:W-:Y:S01]  /*1e60*/  IMAD.MOV.U32 R23, RZ, RZ, RZ ;  /* 0x000000ffff177224 */ /* 0x000fe200078e00ff */
[----:B------:R-:W-:Y:S02]  /*1e70*/  @P6 LOP3.LUT R9, R26, 0x80000, RZ, 0xfc, !PT ;  /* 0x000800001a096812 */ /* 0x000fe400078efcff */
[----:B------:R-:W-:-:S02]  /*1e80*/  MOV R26, R11 ;  /* 0x0000000b001a7202 */ /* 0x000fc40000000f00 */
[----:B------:R-:W-:Y:S02]  /*1e90*/  FSEL R7, R7, R28, P2 ;  /* 0x0000001c07077208 */ /* 0x000fe40001000000 */
[----:B------:R-:W-:Y:S01]  /*1ea0*/  @P1 LOP3.LUT R7, R28, 0x80000, RZ, 0xfc, !PT ;  /* 0x000800001c071812 */ /* 0x000fe200078efcff */
[--C-:B------:R-:W-:Y:S01]  /*1eb0*/  DSETP.MIN.AND P2, P1, RZ, R10.reuse, PT ;  /* 0x0000000aff00722a */ /* 0x100fe20003940000 */
[----:B------:R-:W-:Y:S02]  /*1ec0*/  FSEL R23, R23, R26, P3 ;  /* 0x0000001a17177208 */ /* 0x000fe40001800000 */
[----:B------:R-:W-:Y:S01]  /*1ed0*/  @P4 LOP3.LUT R23, R26, 0x80000, RZ, 0xfc, !PT ;  /* 0x000800001a174812 */ /* 0x000fe200078efcff */
[--C-:B------:R-:W-:Y:S01]  /*1ee0*/  DSETP.MAX.AND P3, P4, RZ, -R10.reuse, PT ;  /* 0x8000000aff00722a */ /* 0x100fe20003c6f000 */
[----:B------:R-:W-:Y:S01]  /*1ef0*/  SEL R8, R8, R25, P5 ;  /* 0x0000001908087207 */ /* 0x000fe20002800000 */
[----:B------:R0:W-:Y:S01]  /*1f00*/  REDG.E.ADD.F64.RN.STRONG.GPU desc[UR4][R14.64+0x200], R6 ;  /* 0x000200060e0079a6 */ /* 0x0001e2000c12ff04 */
[----:B------:R-:W-:Y:S01]  /*1f10*/  DSETP.MIN.AND P5, P6, RZ, -R10, PT ;  /* 0x8000000aff00722a */ /* 0x000fe20003ea0000 */
[----:B------:R-:W-:-:S02]  /*1f20*/  CS2R R26, SRZ ;  /* 0x00000000001a7805 */ /* 0x000fc4000001ff00 */
[----:B------:R1:W-:Y:S01]  /*1f30*/  REDG.E.ADD.F64.RN.STRONG.GPU desc[UR4][R16.64+0x200], R20 ;  /* 0x00020014100079a6 */ /* 0x0003e2000c12ff04 */
[----:B------:R-:W-:-:S03]  /*1f40*/  IMAD.MOV.U32 R25, RZ, RZ, R10 ;  /* 0x000000ffff197224 */ /* 0x000fc600078e000a */
[----:B------:R2:W-:Y:S04]  /*1f50*/  REDG.E.ADD.F64.RN.STRONG.GPU desc[UR4][R18.64+0x200], R8 ;  /* 0x00020008120079a6 */ /* 0x0005e8000c12ff04 */
[----:B------:R3:W-:Y:S01]  /*1f60*/  REDG.E.ADD.F64.RN.STRONG.GPU desc[UR4][R12.64+0x300], R22 ;  /* 0x000300160c0079a6 */ /* 0x0007e2000c12ff04 */
[----:B0-----:R-:W-:Y:S02]  /*1f70*/  IMAD.MOV.U32 R6, RZ, RZ, RZ ;  /* 0x000000ffff067224 */ /* 0x001fe400078e00ff */
[----:B------:R-:W-:Y:S02]  /*1f80*/  IMAD.MOV.U32 R7, RZ, RZ, R10 ;  /* 0x000000ffff077224 */ /* 0x000fe400078e000a */
[----:B-1----:R-:W-:Y:S01]  /*1f90*/  IMAD.MOV.U32 R21, RZ, RZ, R11 ;  /* 0x000000ffff157224 */ /* 0x002fe200078e000b */
[----:B------:R-:W-:Y:S01]  /*1fa0*/  MOV R20, R10 ;  /* 0x0000000a00147202 */ /* 0x000fe20000000f00 */
[----:B------:R-:W-:Y:S01]  /*1fb0*/  IMAD.MOV.U32 R10, RZ, RZ, RZ ;  /* 0x000000ffff0a7224 */ /* 0x000fe200078e00ff */
[----:B------:R-:W-:Y:S01]  /*1fc0*/  SEL R6, R6, R7, P2 ;  /* 0x0000000706067207 */ /* 0x000fe20001000000 */
[----:B--2---:R-:W-:-:S02]  /*1fd0*/  IMAD.MOV.U32 R8, RZ, RZ, RZ ;  /* 0x000000ffff087224 */ /* 0x004fc400078e00ff */
[----:B------:R-:W-:Y:S01]  /*1fe0*/  IMAD.MOV.U32 R7, RZ, RZ, R11 ;  /* 0x000000ffff077224 */ /* 0x000fe200078e000b */
[----:B------:R-:W-:Y:S02]  /*1ff0*/  FSEL R9, R26, R21, P2 ;  /* 0x000000151a097208 */ /* 0x000fe40001000000 */
[----:B------:R-:W-:Y:S02]  /*2000*/  SEL R8, R8, R25, P3 ;  /* 0x0000001908087207 */ /* 0x000fe40001800000 */
[----:B------:R-:W-:Y:S02]  /*2010*/  @P1 LOP3.LUT R9, R21, 0x80000, RZ, 0xfc, !PT ;  /* 0x0008000015091812 */ /* 0x000fe400078efcff */
[----:B------:R-:W-:Y:S02]  /*2020*/  FSEL R25, R10, -R7, P3 ;  /* 0x800000070a197208 */ /* 0x000fe40001800000 */
[----:B------:R-:W-:Y:S02]  /*2030*/  FSEL R21, R26, -R11, P5 ;  /* 0x8000000b1a157208 */ /* 0x000fe40002800000 */
[----:B------:R-:W-:-:S02]  /*2040*/  @P4 LOP3.LUT R25, R7, 0x80000, RZ, 0xfc, !PT ;  /* 0x0008000007194812 */ /* 0x000fc400078efcff */
[----:B------:R-:W-:Y:S01]  /*2050*/  @P6 LOP3.LUT R21, R11, 0x80000, RZ, 0xfc, !PT ;  /* 0x000800000b156812 */ /* 0x000fe200078efcff */
[----:B------:R-:W-:Y:S01]  /*2060*/  IMAD.MOV.U32 R7, RZ, RZ, R9 ;  /* 0x000000ffff077224 */ /* 0x000fe200078e0009 */
[----:B------:R-:W-:Y:S01]  /*2070*/  SEL R10, R27, R20, P5 ;  /* 0x000000141b0a7207 */ /* 0x000fe20002800000 */
[----:B------:R-:W-:Y:S02]  /*2080*/  IMAD.MOV.U32 R9, RZ, RZ, R25 ;  /* 0x000000ffff097224 */ /* 0x000fe400078e0019 */
[----:B------:R-:W-:Y:S01]  /*2090*/  IMAD.MOV.U32 R11, RZ, RZ, R21 ;  /* 0x000000ffff0b7224 */ /* 0x000fe200078e0015 */
[----:B------:R3:W-:Y:S04]  /*20a0*/  REDG.E.ADD.F64.RN.STRONG.GPU desc[UR4][R14.64+0x300], R6 ;  /* 0x000300060e0079a6 */ /* 0x0007e8000c12ff04 */
[----:B------:R3:W-:Y:S04]  /*20b0*/  REDG.E.ADD.F64.RN.STRONG.GPU desc[UR4][R16.64+0x300], R8 ;  /* 0x00030008100079a6 */ /* 0x0007e8000c12ff04 */
[----:B------:R3:W-:Y:S01]  /*20c0*/  REDG.E.ADD.F64.RN.STRONG.GPU desc[UR4][R18.64+0x300], R10 ;  /* 0x0003000a120079a6 */ /* 0x0007e2000c12ff04 */
[----:B------:R-:W-:-:S07]  /*20d0*/  IADD3 R5, PT, PT, R5, 0x80, RZ ;  /* 0x0000008005057810 */ /* 0x000fce0007ffe0ff */
.L_x_5:
[----:B------:R-:W-:Y:S05]  /*20e0*/  BSYNC.RECONVERGENT B0 ;  /* 0x0000000000007941 */ /* 0x000fea0003800200 */
.L_x_4:
[----:B------:R-:W-:Y:S05]  /*20f0*/  @!P0 EXIT ;  /* 0x000000000000894d */ /* 0x000fea0003800000 */
[----:B------:R-:W-:Y:S01]  /*2100*/  ISETP.NE.AND P1, PT, R24, 0x1, PT ;  /* 0x000000011800780c */ /* 0x000fe20003f25270 */
[----:B------:R-:W-:Y:S01]  /*2110*/  BSSY.RECONVERGENT B0, `(.L_x_6) ;  /* 0x0000053000007945 */ /* 0x000fe20003800200 */
[----:B------:R-:W-:-:S11]  /*2120*/  LOP3.LUT P0, RZ, R4, 0x20, RZ, 0xc0, !PT ;  /* 0x0000002004ff7812 */ /* 0x000fd6000780c0ff */
[----:B------:R-:W-:Y:S05]  /*2130*/  @!P1 BRA `(.L_x_7) ;  /* 0x0000000400409947 */ /* 0x000fea0003800000 */
[----:B---3--:R-:W1:Y:S01]  /*2140*/  LDC.64 R6, c[0x0][0x3a0] ;  /* 0x0000e800ff067b82 */ /* 0x008e620000000a00 */
[----:B------:R-:W2:Y:S01]  /*2150*/  LDCU UR6, c[0x0][0x380] ;  /* 0x00007000ff0677ac */ /* 0x000ea20008000800 */
[----:B0-----:R-:W-:Y:S02]  /*2160*/  CS2R R12, SRZ ;  /* 0x00000000000c7805 */ /* 0x001fe4000001ff00 */
[----:B------:R-:W-:Y:S01]  /*2170*/  CS2R R24, SRZ ;  /* 0x0000000000187805 */ /* 0x000fe2000001ff00 */
[----:B------:R-:W-:-:S03]  /*2180*/  IMAD.MOV.U32 R11, RZ, RZ, RZ ;  /* 0x000000ffff0b7224 */ /* 0x000fc600078e00ff */
[----:B------:R-:W0:Y:S01]  /*2190*/  LDC.64 R18, c[0x0][0x3a8] ;  /* 0x0000ea00ff127b82 */ /* 0x000e220000000a00 */
[----:B------:R-:W-:Y:S02]  /*21a0*/  CS2R R14, SRZ ;  /* 0x00000000000e7805 */ /* 0x000fe4000001ff00 */
[----:B------:R-:W-:-:S05]  /*21b0*/  CS2R R16, SRZ ;  /* 0x0000000000107805 */ /* 0x000fca000001ff00 */
[----:B------:R-:W3:Y:S01]  /*21c0*/  LDC.64 R20, c[0x0][0x3b0] ;  /* 0x0000ec00ff147b82 */ /* 0x000ee20000000a00 */
[----:B--2---:R-:W-:-:S04]  /*21d0*/  IMAD R9, R0, UR6, R5 ;  /* 0x0000000600097c24 */ /* 0x004fc8000f8e0205 */
[----:B-1----:R-:W-:-:S06]  /*21e0*/  IMAD.WIDE.U32 R26, R9, 0x8, R6 ;  /* 0x00000008091a7825 */ /* 0x002fcc00078e0006 */
[----:B------:R-:W2:Y:S01]  /*21f0*/  LDG.E.64.CONSTANT R26, desc[UR4][R26.64] ;  /* 0x000000041a1a7981 */ /* 0x000ea2000c1e9b00 */
[----:B------:R-:W-:-:S04]  /*2200*/  VIADD R29, R9, 0x20 ;  /* 0x00000020091d7836 */ /* 0x000fc80000000000 */
[----:B------:R-:W-:-:S06]  /*2210*/  IMAD.WIDE.U32 R28, R29, 0x8, R6 ;  /* 0x000000081d1c7825 */ /* 0x000fcc00078e0006 */
[----:B------:R-:W4:Y:S01]  /*2220*/  LDG.E.64.CONSTANT R28, desc[UR4][R28.64] ;  /* 0x000000041c1c7981 */ /* 0x000f22000c1e9b00 */
[----:B------:R-:W-:Y:S01]  /*2230*/  IMAD R23, R3, UR6, R5 ;  /* 0x0000000603177c24 */ /* 0x000fe2000f8e0205 */
[--C-:B--2---:R-:W-:Y:S01]  /*2240*/  DSETP.MAX.AND P1, P2, RZ, R26.reuse, PT ;  /* 0x0000001aff00722a */ /* 0x104fe20003a2f000 */
[--C-:B------:R-:W-:Y:S01]  /*2250*/  IMAD.MOV.U32 R4, RZ, RZ, R27.reuse ;  /* 0x000000ffff047224 */ /* 0x100fe200078e001b */
[--C-:B------:R-:W-:Y:S01]  /*2260*/  DSETP.MIN.AND P4, P5, RZ, R26.reuse, PT ;  /* 0x0000001aff00722a */ /* 0x100fe20003d80000 */
[--C-:B------:R-:W-:Y:S01]  /*2270*/  IMAD.MOV.U32 R7, RZ, RZ, R26.reuse ;  /* 0x000000ffff077224 */ /* 0x100fe200078e001a */
[----:B------:R-:W-:Y:S01]  /*2280*/  MOV R6, R27 ;  /* 0x0000001b00067202 */ /* 0x000fe20000000f00 */
[----:B------:R-:W-:Y:S01]  /*2290*/  IMAD.MOV.U32 R8, RZ, RZ, R27 ;  /* 0x000000ffff087224 */ /* 0x000fe200078e001b */
[-C--:B------:R-:W-:Y:S01]  /*22a0*/  FSEL R13, R13, R4.reuse, P1 ;  /* 0x000000040d0d7208 */ /* 0x080fe20000800000 */
[----:B------:R-:W-:Y:S01]  /*22b0*/  IMAD.MOV.U32 R10, RZ, RZ, R26 ;  /* 0x000000ffff0a7224 */ /* 0x000fe200078e001a */
[-C--:B------:R-:W-:Y:S01]  /*22c0*/  SEL R12, R12, R7.reuse, P1 ;  /* 0x000000070c0c7207 */ /* 0x080fe20000800000 */
[----:B------:R-:W-:Y:S01]  /*22d0*/  DSETP.MAX.AND P1, P6, RZ, -R26, PT ;  /* 0x8000001aff00722a */ /* 0x000fe20003e2f000 */
[----:B------:R-:W-:Y:S01]  /*22e0*/  SEL R24, R24, R7, P4 ;  /* 0x0000000718187207 */ /* 0x000fe20002000000 */
[----:B------:R-:W-:Y:S01]  /*22f0*/  IMAD.MOV.U32 R7, RZ, RZ, RZ ;  /* 0x000000ffff077224 */ /* 0x000fe200078e00ff */
[----:B------:R-:W-:-:S02]  /*2300*/  FSEL R25, R25, R4, P4 ;  /* 0x0000000419197208 */ /* 0x000fc40002000000 */
[C---:B------:R-:W-:Y:S01]  /*2310*/  @P2 LOP3.LUT R13, R4.reuse, 0x80000, RZ, 0xfc, !PT ;  /* 0x00080000040d2812 */ /* 0x040fe200078efcff */
[----:B------:R-:W-:Y:S01]  /*2320*/  DSETP.MIN.AND P2, P3, RZ, -R26, PT ;  /* 0x8000001aff00722a */ /* 0x000fe20003b40000 */
[----:B------:R-:W-:Y:S02]  /*2330*/  FSEL R11, R11, -R6, P1 ;  /* 0x800000060b0b7208 */ /* 0x000fe40000800000 */
[----:B------:R-:W-:Y:S01]  /*2340*/  @P5 LOP3.LUT R25, R4, 0x80000, RZ, 0xfc, !PT ;  /* 0x0008000004195812 */ /* 0x000fe200078efcff */
[----:B----4-:R-:W-:Y:S01]  /*2350*/  DSETP.MAX.AND P4, P5, RZ, R28, PT ;  /* 0x0000001cff00722a */ /* 0x010fe20003d8f000 */
[--C-:B------:R-:W-:Y:S01]  /*2360*/  IMAD.MOV.U32 R4, RZ, RZ, R29.reuse ;  /* 0x000000ffff047224 */ /* 0x100fe200078e001d */
[----:B------:R-:W-:Y:S02]  /*2370*/  FSEL R7, R7, -R8, P2 ;  /* 0x8000000807077208 */ /* 0x000fe40001000000 */
[----:B------:R-:W-:Y:S01]  /*2380*/  @P6 LOP3.LUT R11, R6, 0x80000, RZ, 0xfc, !PT ;  /* 0x00080000060b6812 */ /* 0x000fe200078efcff */
[----:B------:R-:W-:Y:S01]  /*2390*/  IMAD.MOV.U32 R6, RZ, RZ, R29 ;  /* 0x000000ffff067224 */ /* 0x000fe200078e001d */
[----:B------:R-:W-:-:S04]  /*23a0*/  FSEL R15, R15, R4, P4 ;  /* 0x000000040f0f7208 */ /* 0x000fc80002000000 */
[----:B------:R-:W-:Y:S01]  /*23b0*/  @P3 LOP3.LUT R7, R8, 0x80000, RZ, 0xfc, !PT ;  /* 0x0008000008073812 */ /* 0x000fe200078efcff */
[----:B------:R-:W-:Y:S01]  /*23c0*/  DSETP.MIN.AND P3, P6, RZ, R28, PT ;  /* 0x0000001cff00722a */ /* 0x000fe20003e60000 */
[----:B------:R-:W-:Y:S02]  /*23d0*/  CS2R R8, SRZ ;  /* 0x0000000000087805 */ /* 0x000fe4000001ff00 */
[----:B------:R-:W-:-:S03]  /*23e0*/  @P5 LOP3.LUT R15, R4, 0x80000, RZ, 0xfc, !PT ;  /* 0x00080000040f5812 */ /* 0x000fc600078efcff */
[----:B------:R-:W-:-:S08]  /*23f0*/  FSEL R17, R17, R6, P3 ;  /* 0x0000000611117208 */ /* 0x000fd00001800000 */
[----:B------:R-:W-:Y:S01]  /*2400*/  @P6 LOP3.LUT R17, R6, 0x80000, RZ, 0xfc, !PT ;  /* 0x0008000006116812 */ /* 0x000fe200078efcff */
[----:B------:R-:W-:Y:S01]  /*2410*/  DSETP.MAX.AND P5, P6, RZ, -R28, PT ;  /* 0x8000001cff00722a */ /* 0x000fe20003eaf000 */
[----:B------:R-:W-:Y:S02]  /*2420*/  IMAD.MOV.U32 R6, RZ, RZ, R26 ;  /* 0x000000ffff067224 */ /* 0x000fe400078e001a */
[----:B0-----:R-:W-:-:S03]  /*2430*/  IMAD.WIDE R26, R23, 0x8, R18 ;  /* 0x00000008171a7825 */ /* 0x001fc600078e0212 */
[----:B------:R-:W-:Y:S02]  /*2440*/  FSEL R9, R9, -R4, P5 ;  /* 0x8000000409097208 */ /* 0x000fe40002800000 */
[----:B------:R3:W-:Y:S06]  /*2450*/  REDG.E.ADD.F64.RN.STRONG.GPU desc[UR4][R26.64], R12 ;  /* 0x0000000c1a0079a6 */ /* 0x0007ec000c12ff04 */
[----:B------:R-:W-:Y:S02]  /*2460*/  @P6 LOP3.LUT R9, R4, 0x80000, RZ, 0xfc, !PT ;  /* 0x0008000004096812 */ /* 0x000fe400078efcff */
[----:B------:R-:W-:-:S04]  /*2470*/  MOV R4, RZ ;  /* 0x000000ff00047202 */ /* 0x000fc80000000f00 */
[C---:B------:R-:W-:Y:S01]  /*2480*/  SEL R10, R4.reuse, R10, P1 ;  /* 0x0000000a040a7207 */ /* 0x040fe20000800000 */
[----:B---3--:R-:W-:Y:S01]  /*2490*/  IMAD.WIDE R12, R23, 0x8, R20 ;  /* 0x00000008170c7825 */ /* 0x008fe200078e0214 */
[----:B------:R-:W-:-:S03]  /*24a0*/  SEL R6, R4, R6, P2 ;  /* 0x0000000604067207 */ /* 0x000fc60001000000 */
[--C-:B------:R-:W-:Y:S01]  /*24b0*/  IMAD.MOV.U32 R23, RZ, RZ, R28.reuse ;  /* 0x000000ffff177224 */ /* 0x100fe200078e001c */
[----:B------:R-:W-:Y:S01]  /*24c0*/  DSETP.MIN.AND P1, P2, RZ, -R28, PT ;  /* 0x8000001cff00722a */ /* 0x000fe20003a20000 */
[----:B------:R0:W-:Y:S03]  /*24d0*/  REDG.E.ADD.F64.RN.STRONG.GPU desc[UR4][R12.64], R24 ;  /* 0x000000180c0079a6 */ /* 0x0001e6000c12ff04 */
[----:B------:R-:W-:Y:S01]  /*24e0*/  SEL R14, R14, R23, P4 ;  /* 0x000000170e0e7207 */ /* 0x000fe20002000000 */
[----:B------:R-:W-:Y:S02]  /*24f0*/  IMAD R23, R2, UR6, R5 ;  /* 0x0000000602177c24 */ /* 0x000fe4000f8e0205 */
[----:B------:R-:W-:Y:S02]  /*2500*/  IMAD.MOV.U32 R4, RZ, RZ, R28 ;  /* 0x000000ffff047224 */ /* 0x000fe400078e001c */
[----:B------:R-:W-:-:S04]  /*2510*/  IMAD.WIDE R18, R23, 0x8, R18 ;  /* 0x0000000817127825 */ /* 0x000fc800078e0212 */
[----:B------:R-:W-:Y:S01]  /*2520*/  IMAD.WIDE R20, R23, 0x8, R20 ;  /* 0x0000000817147825 */ /* 0x000fe200078e0214 */
[----:B------:R-:W-:Y:S01]  /*2530*/  SEL R16, R16, R4, P3 ;  /* 0x0000000410107207 */ /* 0x000fe20001800000 */
[----:B------:R1:W-:Y:S02]  /*2540*/  REDG.E.ADD.F64.RN.STRONG.GPU desc[UR4][R18.64], R10 ;  /* 0x0000000a120079a6 */ /* 0x0003e4000c12ff04 */
[--C-:B------:R-:W-:Y:S02]  /*2550*/  IMAD.MOV.U32 R23, RZ, RZ, R28.reuse ;  /* 0x000000ffff177224 */ /* 0x100fe400078e001c */
[----:B------:R-:W-:Y:S01]  /*2560*/  IMAD.MOV.U32 R4, RZ, RZ, RZ ;  /* 0x000000ffff047224 */ /* 0x000fe200078e00ff */
[----:B------:R1:W-:Y:S02]  /*2570*/  REDG.E.ADD.F64.RN.STRONG.GPU desc[UR4][R20.64], R6 ;  /* 0x00000006140079a6 */ /* 0x0003e4000c12ff04 */
[----:B------:R-:W-:Y:S02]  /*2580*/  SEL R8, R8, R23, P5 ;  /* 0x0000001708087207 */ /* 0x000fe40002800000 */
[----:B------:R-:W-:Y:S01]  /*2590*/  MOV R23, R29 ;  /* 0x0000001d00177202 */ /* 0x000fe20000000f00 */
[----:B------:R1:W-:Y:S03]  /*25a0*/  REDG.E.ADD.F64.RN.STRONG.GPU desc[UR4][R26.64+0x100], R14 ;  /* 0x0001000e1a0079a6 */ /* 0x0003e6000c12ff04 */
[----:B0-----:R-:W-:Y:S01]  /*25b0*/  FSEL R25, R4, -R23, P1 ;  /* 0x8000001704197208 */ /* 0x001fe20000800000 */
[----:B------:R-:W-:Y:S01]  /*25c0*/  IMAD.MOV.U32 R4, RZ, RZ, R28 ;  /* 0x000000ffff047224 */ /* 0x000fe200078e001c */
[----:B------:R-:W-:Y:S01]  /*25d0*/  @P2 LOP3.LUT R25, R23, 0x80000, RZ, 0xfc, !PT ;  /* 0x0008000017192812 */ /* 0x000fe200078efcff */
[----:B------:R-:W-:Y:S01]  /*25e0*/  IMAD.MOV.U32 R23, RZ, RZ, RZ ;  /* 0x000000ffff177224 */ /* 0x000fe200078e00ff */
[----:B------:R1:W-:Y:S04]  /*25f0*/  REDG.E.ADD.F64.RN.STRONG.GPU desc[UR4][R12.64+0x100], R16 ;  /* 0x000100100c0079a6 */ /* 0x0003e8000c12ff04 */
[----:B------:R-:W-:Y:S01]  /*2600*/  SEL R24, R23, R4, P1 ;  /* 0x0000000417187207 */ /* 0x000fe20000800000 */
[----:B------:R1:W-:Y:S04]  /*2610*/  REDG.E.ADD.F64.RN.STRONG.GPU desc[UR4][R18.64+0x100], R8 ;  /* 0x00010008120079a6 */ /* 0x0003e8000c12ff04 */
[----:B------:R1:W-:Y:S01]  /*2620*/  REDG.E.ADD.F64.RN.STRONG.GPU desc[UR4][R20.64+0x100], R24 ;  /* 0x00010018140079a6 */ /* 0x0003e2000c12ff04 */
[----:B------:R-:W-:-:S07]  /*2630*/  VIADD R5, R5, 0x40 ;  /* 0x0000004005057836 */ /* 0x000fce0000000000 */
.L_x_7:
[----:B------:R-:W-:Y:S05]  /*2640*/  BSYNC.RECONVERGENT B0 ;  /* 0x0000000000007941 */ /* 0x000fea0003800200 */
.L_x_6:
[----:B------:R-:W-:Y:S05]  /*2650*/  @P0 EXIT ;  /* 0x000000000000094d */ /* 0x000fea0003800000 */
[----:B01-3--:R-:W0:Y:S01]  /*2660*/  LDC.64 R10, c[0x0][0x3a0] ;  /* 0x0000e800ff0a7b82 */ /* 0x00be220000000a00 */
[----:B------:R-:W1:Y:S02]  /*2670*/  LDCU UR6, c[0x0][0x380] ;  /* 0x00007000ff0677ac */ /* 0x000e640008000800 */
[----:B-1----:R-:W-:-:S04]  /*2680*/  IMAD R7, R0, UR6, R5 ;  /* 0x0000000600077c24 */ /* 0x002fc8000f8e0205 */
[----:B0-----:R-:W-:Y:S02]  /*2690*/  IMAD.WIDE.U32 R10, R7, 0x8, R10 ;  /* 0x00000008070a7825 */ /* 0x001fe400078e000a */
[----:B------:R-:W0:Y:S04]  /*26a0*/  LDC.64 R6, c[0x0][0x3a8] ;  /* 0x0000ea00ff067b82 */ /* 0x000e280000000a00 */
[----:B------:R-:W2:Y:S01]  /*26b0*/  LDG.E.64.CONSTANT R10, desc[UR4][R10.64] ;  /* 0x000000040a0a7981 */ /* 0x000ea2000c1e9b00 */
[--C-:B------:R-:W-:Y:S01]  /*26c0*/  IMAD R3, R3, UR6, R5.reuse ;  /* 0x0000000603037c24 */ /* 0x100fe2000f8e0205 */
[----:B------:R-:W-:Y:S01]  /*26d0*/  CS2R R12, SRZ ;  /* 0x00000000000c7805 */ /* 0x000fe2000001ff00 */
[----:B------:R-:W-:Y:S02]  /*26e0*/  IMAD R9, R2, UR6, R5 ;  /* 0x0000000602097c24 */ /* 0x000fe4000f8e0205 */
[----:B------:R-:W-:-:S02]  /*26f0*/  IMAD.MOV.U32 R2, RZ, RZ, RZ ;  /* 0x000000ffff027224 */ /* 0x000fc400078e00ff */
[----:B------:R-:W-:Y:S01]  /*2700*/  IMAD.MOV.U32 R8, RZ, RZ, RZ ;  /* 0x000000ffff087224 */ /* 0x000fe200078e00ff */
[--C-:B--2---:R-:W-:Y:S01]  /*2710*/  DSETP.MAX.AND P5, P2, RZ, R10.reuse, PT ;  /* 0x0000000aff00722a */ /* 0x104fe20003aaf000 */
[----:B------:R-:W-:Y:S01]  /*2720*/  MOV R5, R10 ;  /* 0x0000000a00057202 */ /* 0x000fe20000000f00 */
[----:B------:R-:W-:Y:S01]  /*2730*/  IMAD.MOV.U32 R16, RZ, RZ, R11 ;  /* 0x000000ffff107224 */ /* 0x000fe200078e000b */
[--C-:B------:R-:W-:Y:S01]  /*2740*/  DSETP.MIN.AND P4, P1, RZ, R10.reuse, PT ;  /* 0x0000000aff00722a */ /* 0x100fe20003980000 */
[--C-:B------:R-:W-:Y:S01]  /*2750*/  IMAD.MOV.U32 R17, RZ, RZ, R10.reuse ;  /* 0x000000ffff117224 */ /* 0x100fe200078e000a */
[--C-:B------:R-:W-:Y:S01]  /*2760*/  DSETP.MAX.AND P3, P0, RZ, -R10.reuse, PT ;  /* 0x8000000aff00722a */ /* 0x100fe2000386f000 */
[----:B------:R-:W-:Y:S01]  /*2770*/  SEL R2, R2, R5, P5 ;  /* 0x0000000502027207 */ /* 0x000fe20002800000 */
[--C-:B------:R-:W-:Y:S01]  /*2780*/  IMAD.MOV.U32 R15, RZ, RZ, R10.reuse ;  /* 0x000000ffff0f7224 */ /* 0x100fe200078e000a */
[----:B------:R-:W1:Y:S01]  /*2790*/  LDC.64 R4, c[0x0][0x3b0] ;  /* 0x0000ec00ff047b82 */ /* 0x000e620000000a00 */
[----:B------:R-:W-:Y:S01]  /*27a0*/  FSEL R13, R13, R16, P5 ;  /* 0x000000100d0d7208 */ /* 0x000fe20002800000 */
[----:B------:R-:W-:Y:S01]  /*27b0*/  DSETP.MIN.AND P5, P6, RZ, -R10, PT ;  /* 0x8000000aff00722a */ /* 0x000fe20003ea0000 */
[----:B------:R-:W-:Y:S01]  /*27c0*/  IMAD.MOV.U32 R19, RZ, RZ, R10 ;  /* 0x000000ffff137224 */ /* 0x000fe200078e000a */
[----:B------:R-:W-:Y:S01]  /*27d0*/  SEL R12, R12, R17, P3 ;  /* 0x000000110c0c7207 */ /* 0x000fe20001800000 */
[----:B------:R-:W-:Y:S01]  /*27e0*/  IMAD.MOV.U32 R10, RZ, RZ, RZ ;  /* 0x000000ffff0a7224 */ /* 0x000fe200078e00ff */
[----:B------:R-:W-:-:S02]  /*27f0*/  @P2 LOP3.LUT R13, R16, 0x80000, RZ, 0xfc, !PT ;  /* 0x00080000100d2812 */ /* 0x000fc400078efcff */
[----:B------:R-:W-:Y:S01]  /*2800*/  CS2R R16, SRZ ;  /* 0x0000000000107805 */ /* 0x000fe2000001ff00 */
[----:B------:R-:W-:Y:S01]  /*2810*/  IMAD.MOV.U32 R14, RZ, RZ, R11 ;  /* 0x000000ffff0e7224 */ /* 0x000fe200078e000b */
[----:B------:R-:W-:Y:S02]  /*2820*/  MOV R0, R11 ;  /* 0x0000000b00007202 */ /* 0x000fe40000000f00 */
[----:B------:R-:W-:Y:S01]  /*2830*/  SEL R10, R10, R19, P5 ;  /* 0x000000130a0a7207 */ /* 0x000fe20002800000 */
[----:B------:R-:W-:Y:S01]  /*2840*/  IMAD.MOV.U32 R19, RZ, RZ, RZ ;  /* 0x000000ffff137224 */ /* 0x000fe200078e00ff */
[----:B------:R-:W-:Y:S02]  /*2850*/  FSEL R17, R17, R14, P4 ;  /* 0x0000000e11117208 */ /* 0x000fe40002000000 */
[----:B------:R-:W-:Y:S02]  /*2860*/  @P1 LOP3.LUT R17, R14, 0x80000, RZ, 0xfc, !PT ;  /* 0x000800000e111812 */ /* 0x000fe400078efcff */
[----:B------:R-:W-:-:S02]  /*2870*/  FSEL R19, R19, -R0, P3 ;  /* 0x8000000013137208 */ /* 0x000fc40001800000 */
[----:B------:R-:W-:Y:S02]  /*2880*/  FSEL R23, R16, -R11, P5 ;  /* 0x8000000b10177208 */ /* 0x000fe40002800000 */
[----:B------:R-:W-:Y:S02]  /*2890*/  @P0 LOP3.LUT R19, R0, 0x80000, RZ, 0xfc, !PT ;  /* 0x0008000000130812 */ /* 0x000fe400078efcff */
[----:B------:R-:W-:Y:S01]  /*28a0*/  SEL R8, R8, R15, P4 ;  /* 0x0000000f08087207 */ /* 0x000fe20002000000 */
[----:B0-----:R-:W-:Y:S01]  /*28b0*/  IMAD.WIDE R14, R3, 0x8, R6 ;  /* 0x00000008030e7825 */ /* 0x001fe200078e0206 */
[----:B------:R-:W-:-:S03]  /*28c0*/  @P6 LOP3.LUT R23, R11, 0x80000, RZ, 0xfc, !PT ;  /* 0x000800000b176812 */ /* 0x000fc600078efcff */
[----:B-1----:R-:W-:Y:S01]  /*28d0*/  IMAD.WIDE R20, R3, 0x8, R4 ;  /* 0x0000000803147825 */ /* 0x002fe200078e0204 */
[----:B------:R-:W-:-:S03]  /*28e0*/  MOV R3, R13 ;  /* 0x0000000d00037202 */ /* 0x000fc60000000f00 */
[C---:B------:R-:W-:Y:S02]  /*28f0*/  IMAD.WIDE R6, R9.reuse, 0x8, R6 ;  /* 0x0000000809067825 */ /* 0x040fe400078e0206 */
[----:B------:R-:W-:Y:S02]  /*2900*/  REDG.E.ADD.F64.RN.STRONG.GPU desc[UR4][R14.64], R2 ;  /* 0x000000020e0079a6 */ /* 0x000fe4000c12ff04 */
[----:B------:R-:W-:-:S04]  /*2910*/  IMAD.WIDE R4, R9, 0x8, R4 ;  /* 0x0000000809047825 */ /* 0x000fc800078e0204 */
[----:B------:R-:W-:Y:S02]  /*2920*/  IMAD.MOV.U32 R9, RZ, RZ, R17 ;  /* 0x000000ffff097224 */ /* 0x000fe400078e0011 */
[----:B------:R-:W-:Y:S02]  /*2930*/  IMAD.MOV.U32 R13, RZ, RZ, R19 ;  /* 0x000000ffff0d7224 */ /* 0x000fe400078e0013 */
[----:B------:R-:W-:Y:S01]  /*2940*/  IMAD.MOV.U32 R11, RZ, RZ, R23 ;  /* 0x000000ffff0b7224 */ /* 0x000fe200078e0017 */
[----:B------:R-:W-:Y:S04]  /*2950*/  REDG.E.ADD.F64.RN.STRONG.GPU desc[UR4][R20.64], R8 ;  /* 0x00000008140079a6 */ /* 0x000fe8000c12ff04 */
[----:B------:R-:W-:Y:S04]  /*2960*/  REDG.E.ADD.F64.RN.STRONG.GPU desc[UR4][R6.64], R12 ;  /* 0x0000000c060079a6 */ /* 0x000fe8000c12ff04 */
[----:B------:R-:W-:Y:S01]  /*2970*/  REDG.E.ADD.F64.RN.STRONG.GPU desc[UR4][R4.64], R10 ;  /* 0x0000000a040079a6 */ /* 0x000fe2000c12ff04 */
[----:B------:R-:W-:Y:S05]  /*2980*/  EXIT ;  /* 0x000000000000794d */ /* 0x000fea0003800000 */
.L_x_8:
[----:B------:R-:W-:-:S00]  /*2990*/  BRA `(.L_x_8) ;  /* 0xfffffffc00fc7947 */ /* 0x000fc0000383ffff */
[----:B------:R-:W-:-:S00]  /*29a0*/  NOP ;  /* 0x0000000000007918 */ /* 0x000fc00000000000 */
        /* <DEDUP_REMOVED lines=13> */
.L_x_9:


//--------------------- .nv.shared.reserved.0     --------------------------
	.section	.nv.shared.reserved.0,"aw",@nobits
	.weak		__nv_reservedSMEM_offset_0_alias
	.size		__nv_reservedSMEM_offset_0_alias, 0, 64
	.other		__nv_reservedSMEM_offset_0_alias,@"STO_CUDA_RESERVED_SHARED STV_DEFAULT"
__nv_reservedSMEM_offset_0_alias:
	.zero		0
	.zero		64


//--------------------- .nv.constant0._Z21fct_ale_b1_horizontaliPKiS0_S0_PKdPdS3_ --------------------------
	.section	.nv.constant0._Z21fct_ale_b1_horizontaliPKiS0_S0_PKdPdS3_,"a",@progbits
	.sectionflags	@""
	.align	4
.nv.constant0._Z21fct_ale_b1_horizontaliPKiS0_S0_PKdPdS3_:
	.zero		952


//--------------------- SYMBOLS --------------------------

	.type		.nv.reservedSmem.offset0,@object
	.size		.nv.reservedSmem.offset0,0x4
